def matmul_kernel(
    a_ptr,
    b_ptr,
    c_ptr,
    M,
    N,
    K,
    stride_am,
    stride_ak,
    stride_bk,
    stride_bn,
    stride_cm,
    stride_cn,
    BLOCK_M: tl.constexpr,
    BLOCK_N: tl.constexpr,
    BLOCK_K: tl.constexpr,
    GROUP_M: tl.constexpr,
):
    pid = tl.program_id(axis=0)
    num_pid_m = tl.cdiv(M, BLOCK_M)
    num_pid_n = tl.cdiv(N, BLOCK_N)
    num_pid_in_group = GROUP_M * num_pid_n
    group_id = pid // num_pid_in_group
    first_pid_m = group_id * GROUP_M
    group_size_m = min(num_pid_m - first_pid_m, GROUP_M)
    pid_m = first_pid_m + ((pid % num_pid_in_group) % group_size_m)
    pid_n = (pid % num_pid_in_group) // group_size_m

    offs_am = (pid_m * BLOCK_M + tl.arange(0, BLOCK_M)) % M
    offs_bn = (pid_n * BLOCK_N + tl.arange(0, BLOCK_N)) % N
    offs_k = tl.arange(0, BLOCK_K)
    a_ptrs = a_ptr + offs_am[:, None] * stride_am + offs_k[None, :] * stride_ak
    b_ptrs = b_ptr + offs_k[:, None] * stride_bk + offs_bn[None, :] * stride_bn

    acc = tl.zeros((BLOCK_M, BLOCK_N), dtype=tl.float32)
    for kk in range(0, tl.cdiv(K, BLOCK_K)):
        a = tl.load(a_ptrs, mask=offs_k[None, :] < K - kk * BLOCK_K, other=0.0)
        b = tl.load(b_ptrs, mask=offs_k[:, None] < K - kk * BLOCK_K, other=0.0)
        acc = tl.dot(a, b, acc)
        a_ptrs += BLOCK_K * stride_ak
        b_ptrs += BLOCK_K * stride_bk

    c = acc.to(c_ptr.dtype.element_ty)
    offs_cm = pid_m * BLOCK_M + tl.arange(0, BLOCK_M)
    offs_cn = pid_n * BLOCK_N + tl.arange(0, BLOCK_N)
    c_ptrs = c_ptr + offs_cm[:, None] * stride_cm + offs_cn[None, :] * stride_cn
    mask = (offs_cm[:, None] < M) & (offs_cn[None, :] < N)
    tl.store(c_ptrs, c, mask=mask)

# config = {"BLOCK_K": 32, "BLOCK_M": 256, "BLOCK_N": 64, "GROUP_M": 4, "arch": "sm_90", "dtype": "fp32", "num_ctas": 1, "num_stages": 3, "num_warps": 4}
# arch = sm_90


// ===== COMPILED SASS (sm_90a) =====

	.target	sm_90a

	.elftype	@"ET_EXEC"


//--------------------- .note.nv.tkinfo           --------------------------
	.section	.note.nv.tkinfo,"",@"SHT_NOTE"
	.sectionflags	@"SHF_NOTE_NV_TKINFO"
	.tkinfo
        /*0018*/ 	.word	0x00000002
        /*0030*/ 	.string	""
        /*0030*/ 	.string	"ptxas"
        /*0030*/ 	.string	"Cuda compilation tools, release 13.0, V13.0.88"
        /*0030*/ 	.string	"Build cuda_13.0.r13.0/compiler.36424714_0"
        /*0030*/ 	.string	"-v  -suppress-debug-info  -lineinfo  -arch sm_90a "



//--------------------- .note.nv.cuinfo           --------------------------
	.section	.note.nv.cuinfo,"",@"SHT_NOTE"
	.sectionflags	@"SHF_NOTE_NV_CUINFO"
        /*0018*/ 	.short	0x0002
        /*001a*/ 	.short	0x005a
        /*001c*/ 	.short	0x0082
	.zero		2


//--------------------- .nv.info                  --------------------------
	.section	.nv.info,"",@"SHT_CUDA_INFO"
	.align	4


	//----- nvinfo : EIATTR_REGCOUNT
	.align		4
        /*0000*/ 	.byte	0x04, 0x2f
        /*0002*/ 	.short	(.L_1 - .L_0)
	.align		4
.L_0:
        /*0004*/ 	.word	index@(matmul_kernel)
        /*0008*/ 	.word	0x000000ff


	//----- nvinfo : EIATTR_FRAME_SIZE
	.align		4
.L_1:
        /*000c*/ 	.byte	0x04, 0x11
        /*000e*/ 	.short	(.L_3 - .L_2)
	.align		4
.L_2:
        /*0010*/ 	.word	index@(matmul_kernel)
        /*0014*/ 	.word	0x000000e0


	//----- nvinfo : EIATTR_MIN_STACK_SIZE
	.align		4
.L_3:
        /*0018*/ 	.byte	0x04, 0x12
        /*001a*/ 	.short	(.L_5 - .L_4)
	.align		4
.L_4:
        /*001c*/ 	.word	index@(matmul_kernel)
        /*0020*/ 	.word	0x000000e0
.L_5:


//--------------------- .nv.compat                --------------------------
	.section	.nv.compat,"",@"SHT_CUDA_COMPAT_INFO"
	.align	4
        /*0000*/ 	.byte	0x02, 0x09, 0x01, 0x00, 0x02, 0x02, 0x04, 0x00, 0x02, 0x05, 0x05, 0x00, 0x03, 0x07, 0x01, 0x01
        /*0010*/ 	.byte	0x02, 0x03, 0x00, 0x00, 0x02, 0x06, 0x01, 0x00, 0x04, 0x0b, 0x08, 0x00, 0x00, 0x00, 0x00, 0x00
        /*0020*/ 	.byte	0x00, 0x00, 0x00, 0x00


//--------------------- .nv.info.matmul_kernel    --------------------------
	.section	.nv.info.matmul_kernel,"",@"SHT_CUDA_INFO"
	.sectionflags	@""
	.align	4


	//----- nvinfo : EIATTR_CUDA_API_VERSION
	.align		4
        /*0000*/ 	.byte	0x04, 0x37
        /*0002*/ 	.short	(.L_7 - .L_6)
.L_6:
        /*0004*/ 	.word	0x00000082


	//----- nvinfo : EIATTR_KPARAM_INFO
	.align		4
.L_7:
        /*0008*/ 	.byte	0x04, 0x17
        /*000a*/ 	.short	(.L_9 - .L_8)
.L_8:
        /*000c*/ 	.word	0x00000000
        /*0010*/ 	.short	0x000d
        /*0012*/ 	.short	0x0048
        /*0014*/ 	.byte	0x00, 0xf4, 0x21, 0x00


	//----- nvinfo : EIATTR_KPARAM_INFO
	.align		4
.L_9:
        /*0018*/ 	.byte	0x04, 0x17
        /*001a*/ 	.short	(.L_11 - .L_10)
.L_10:
        /*001c*/ 	.word	0x00000000
        /*0020*/ 	.short	0x000c
        /*0022*/ 	.short	0x0040
        /*0024*/ 	.byte	0x00, 0xf4, 0x21, 0x00


	//----- nvinfo : EIATTR_KPARAM_INFO
	.align		4
.L_11:
        /*0028*/ 	.byte	0x04, 0x17
        /*002a*/ 	.short	(.L_13 - .L_12)
.L_12:
        /*002c*/ 	.word	0x00000000
        /*0030*/ 	.short	0x000b
        /*0032*/ 	.short	0x0038
        /*0034*/ 	.byte	0x00, 0xf0, 0x11, 0x00


	//----- nvinfo : EIATTR_KPARAM_INFO
	.align		4
.L_13:
        /*0038*/ 	.byte	0x04, 0x17
        /*003a*/ 	.short	(.L_15 - .L_14)
.L_14:
        /*003c*/ 	.word	0x00000000
        /*0040*/ 	.short	0x000a
        /*0042*/ 	.short	0x0034
        /*0044*/ 	.byte	0x00, 0xf0, 0x11, 0x00


	//----- nvinfo : EIATTR_KPARAM_INFO
	.align		4
.L_15:
        /*0048*/ 	.byte	0x04, 0x17
        /*004a*/ 	.short	(.L_17 - .L_16)
.L_16:
        /*004c*/ 	.word	0x00000000
        /*0050*/ 	.short	0x0009
        /*0052*/ 	.short	0x0030
        /*0054*/ 	.byte	0x00, 0xf0, 0x11, 0x00


	//----- nvinfo : EIATTR_KPARAM_INFO
	.align		4
.L_17:
        /*0058*/ 	.byte	0x04, 0x17
        /*005a*/ 	.short	(.L_19 - .L_18)
.L_18:
        /*005c*/ 	.word	0x00000000
        /*0060*/ 	.short	0x0008
        /*0062*/ 	.short	0x002c
        /*0064*/ 	.byte	0x00, 0xf0, 0x11, 0x00


	//----- nvinfo : EIATTR_KPARAM_INFO
	.align		4
.L_19:
        /*0068*/ 	.byte	0x04, 0x17
        /*006a*/ 	.short	(.L_21 - .L_20)
.L_20:
        /*006c*/ 	.word	0x00000000
        /*0070*/ 	.short	0x0007
        /*0072*/ 	.short	0x0028
        /*0074*/ 	.byte	0x00, 0xf0, 0x11, 0x00


	//----- nvinfo : EIATTR_KPARAM_INFO
	.align		4
.L_21:
        /*0078*/ 	.byte	0x04, 0x17
        /*007a*/ 	.short	(.L_23 - .L_22)
.L_22:
        /*007c*/ 	.word	0x00000000
        /*0080*/ 	.short	0x0006
        /*0082*/ 	.short	0x0024
        /*0084*/ 	.byte	0x00, 0xf0, 0x11, 0x00


	//----- nvinfo : EIATTR_KPARAM_INFO
	.align		4
.L_23:
        /*0088*/ 	.byte	0x04, 0x17
        /*008a*/ 	.short	(.L_25 - .L_24)
.L_24:
        /*008c*/ 	.word	0x00000000
        /*0090*/ 	.short	0x0005
        /*0092*/ 	.short	0x0020
        /*0094*/ 	.byte	0x00, 0xf0, 0x11, 0x00


	//----- nvinfo : EIATTR_KPARAM_INFO
	.align		4
.L_25:
        /*0098*/ 	.byte	0x04, 0x17
        /*009a*/ 	.short	(.L_27 - .L_26)
.L_26:
        /*009c*/ 	.word	0x00000000
        /*00a0*/ 	.short	0x0004
        /*00a2*/ 	.short	0x001c
        /*00a4*/ 	.byte	0x00, 0xf0, 0x11, 0x00


	//----- nvinfo : EIATTR_KPARAM_INFO
	.align		4
.L_27:
        /*00a8*/ 	.byte	0x04, 0x17
        /*00aa*/ 	.short	(.L_29 - .L_28)
.L_28:
        /*00ac*/ 	.word	0x00000000
        /*00b0*/ 	.short	0x0003
        /*00b2*/ 	.short	0x0018
        /*00b4*/ 	.byte	0x00, 0xf0, 0x11, 0x00


	//----- nvinfo : EIATTR_KPARAM_INFO
	.align		4
.L_29:
        /*00b8*/ 	.byte	0x04, 0x17
        /*00ba*/ 	.short	(.L_31 - .L_30)
.L_30:
        /*00bc*/ 	.word	0x00000000
        /*00c0*/ 	.short	0x0002
        /*00c2*/ 	.short	0x0010
        /*00c4*/ 	.byte	0x00, 0xf4, 0x21, 0x00


	//----- nvinfo : EIATTR_KPARAM_INFO
	.align		4
.L_31:
        /*00c8*/ 	.byte	0x04, 0x17
        /*00ca*/ 	.short	(.L_33 - .L_32)
.L_32:
        /*00cc*/ 	.word	0x00000000
        /*00d0*/ 	.short	0x0001
        /*00d2*/ 	.short	0x0008
        /*00d4*/ 	.byte	0x00, 0xf4, 0x21, 0x00


	//----- nvinfo : EIATTR_KPARAM_INFO
	.align		4
.L_33:
        /*00d8*/ 	.byte	0x04, 0x17
        /*00da*/ 	.short	(.L_35 - .L_34)
.L_34:
        /*00dc*/ 	.word	0x00000000
        /*00e0*/ 	.short	0x0000
        /*00e2*/ 	.short	0x0000
        /*00e4*/ 	.byte	0x00, 0xf4, 0x21, 0x00


	//----- nvinfo : EIATTR_SPARSE_MMA_MASK
	.align		4
.L_35:
        /*00e8*/ 	.byte	0x03, 0x50
        /*00ea*/ 	.short	0x0000


	//----- nvinfo : EIATTR_MAXREG_COUNT
	.align		4
        /*00ec*/ 	.byte	0x03, 0x1b
        /*00ee*/ 	.short	0x00ff


	//----- nvinfo : EIATTR_NUM_BARRIERS
	.align		4
        /*00f0*/ 	.byte	0x02, 0x4c
        /*00f2*/ 	.byte	0x01
	.zero		1


	//----- nvinfo : EIATTR_ANNOTATIONS
	.align		4
        /*00f4*/ 	.byte	0x04, 0x55
        /*00f6*/ 	.short	(.L_37 - .L_36)


	//   ....[0]....
.L_36:
        /*00f8*/ 	.word	0x00000001
        /*00fc*/ 	.byte	0x60, 0x52, 0x00, 0x00, 0x01, 0x00, 0x00, 0x00, 0xb0, 0x52, 0x00, 0x00, 0x01, 0x00, 0x00, 0x00
        /* <DEDUP_REMOVED lines=54> */
        /*046c*/ 	.byte	0xf0, 0x80, 0x00, 0x00, 0x01, 0x00, 0x00, 0x00, 0x10, 0x81, 0x00, 0x00


	//----- nvinfo : EIATTR_MERCURY_ISA_VERSION
	.align		4
.L_37:
        /*0478*/ 	.byte	0x03, 0x5f
        /*047a*/ 	.short	0x0101


	//----- nvinfo : EIATTR_EXIT_INSTR_OFFSETS
	.align		4
        /*047c*/ 	.byte	0x04, 0x1c
        /*047e*/ 	.short	(.L_39 - .L_38)


	//   ....[0]....
.L_38:
        /*0480*/ 	.word	0x0000bcc0


	//   ....[1]....
        /*0484*/ 	.word	0x0000bce0


	//----- nvinfo : EIATTR_REQNTID
	.align		4
.L_39:
        /*0488*/ 	.byte	0x04, 0x10
        /*048a*/ 	.short	(.L_41 - .L_40)
.L_40:
        /*048c*/ 	.word	0x00000080
        /*0490*/ 	.word	0x00000001
        /*0494*/ 	.word	0x00000001


	//----- nvinfo : EIATTR_CBANK_PARAM_SIZE
	.align		4
.L_41:
        /*0498*/ 	.byte	0x03, 0x19
        /*049a*/ 	.short	0x0050


	//----- nvinfo : EIATTR_PARAM_CBANK
	.align		4
        /*049c*/ 	.byte	0x04, 0x0a
        /*049e*/ 	.short	(.L_43 - .L_42)
	.align		4
.L_42:
        /*04a0*/ 	.word	index@(.nv.constant0.matmul_kernel)
        /*04a4*/ 	.short	0x0210
        /*04a6*/ 	.short	0x0050


	//----- nvinfo : EIATTR_SW_WAR
	.align		4
.L_43:
        /*04a8*/ 	.byte	0x04, 0x36
        /*04aa*/ 	.short	(.L_45 - .L_44)
.L_44:
        /*04ac*/ 	.word	0x00000008
.L_45:


//--------------------- .nv.callgraph             --------------------------
	.section	.nv.callgraph,"",@"SHT_CUDA_CALLGRAPH"
	.align	4
	.sectionentsize	8
	.align		4
        /*0000*/ 	.word	0x00000000
	.align		4
        /*0004*/ 	.word	0xffffffff
	.align		4
        /*0008*/ 	.word	0x00000000
	.align		4
        /*000c*/ 	.word	0xfffffffe
	.align		4
        /*0010*/ 	.word	0x00000000
	.align		4
        /*0014*/ 	.word	0xfffffffd
	.align		4
        /*0018*/ 	.word	0x00000000
	.align		4
        /*001c*/ 	.word	0xfffffffc


//--------------------- .text.matmul_kernel       --------------------------
	.section	.text.matmul_kernel,"ax",@progbits
	.align	128
        .global         matmul_kernel
        .type           matmul_kernel,@function
        .size           matmul_kernel,(.L_x_3 - matmul_kernel)
        .other          matmul_kernel,@"STO_CUDA_ENTRY STV_DEFAULT"
matmul_kernel:
.text.matmul_kernel:
[----:B------:R-:W1:Y:S08]  /*0000*/  LDC R1, c[0x0][0x28] ;  /* 0x00000a00ff017b82 */ /* 0x000e700000000800 */
[----:B------:R-:W2:Y:S01]  /*0010*/  LDC.64 R188, c[0x0][0x228] ;  /* 0x00008a00ffbc7b82 */ /* 0x000ea20000000a00 */
[----:B------:R-:W3:Y:S01]  /*0020*/  S2R R5, SR_CTAID.X ;  /* 0x0000000000057919 */ /* 0x000ee20000002500 */
[----:B------:R-:W-:Y:S01]  /*0030*/  ULDC.64 UR6, c[0x0][0x210] ;  /* 0x0000840000067ab9 */ /* 0x000fe20000000a00 */
[----:B------:R-:W-:Y:S01]  /*0040*/  UMOV UR8, 0x400 ;  /* 0x0000040000087882 */ /* 0x000fe20000000000 */
[----:B------:R-:W-:Y:S01]  /*0050*/  ULDC.64 UR16, c[0x0][0x208] ;  /* 0x0000820000107ab9 */ /* 0x000fe20000000a00 */
[----:B------:R-:W4:Y:S01]  /*0060*/  S2R R12, SR_TID.X ;  /* 0x00000000000c7919 */ /* 0x000f220000002100 */
[----:B------:R-:W-:Y:S01]  /*0070*/  ULDC UR9, c[0x0][0x240] ;  /* 0x0000900000097ab9 */ /* 0x000fe20000000800 */
[----:B-1----:R-:W-:Y:S01]  /*0080*/  VIADD R1, R1, 0xffffff20 ;  /* 0xffffff2001017836 */ /* 0x002fe20000000000 */
[----:B------:R-:W1:Y:S08]  /*0090*/  S2UR UR4, SR_CgaCtaId ;  /* 0x00000000000479c3 */ /* 0x000e700000008800 */
[----:B------:R-:W5:Y:S01]  /*00a0*/  LDC.64 R158, c[0x0][0x238] ;  /* 0x00008e00ff9e7b82 */ /* 0x000f620000000a00 */
[----:B--2---:R-:W-:Y:S01]  /*00b0*/  VIADD R0, R189, 0x3f ;  /* 0x0000003fbd007836 */ /* 0x004fe20000000000 */
[----:B------:R-:W-:-:S02]  /*00c0*/  IABS R33, R189 ;  /* 0x000000bd00217213 */ /* 0x000fc40000000000 */
[----:B------:R-:W-:Y:S02]  /*00d0*/  IABS R31, R188 ;  /* 0x000000bc001f7213 */ /* 0x000fe40000000000 */
[----:B------:R-:W-:Y:S01]  /*00e0*/  SHF.R.S32.HI R3, RZ, 0x1f, R0 ;  /* 0x0000001fff037819 */ /* 0x000fe20000011400 */
[----:B-1----:R-:W-:-:S03]  /*00f0*/  ULEA UR8, UR4, UR8, 0x18 ;  /* 0x0000000804087291 */ /* 0x002fc6000f8ec03f */
[----:B------:R-:W-:Y:S02]  /*0100*/  LEA.HI R3, R3, R0, RZ, 0x6 ;  /* 0x0000000003037211 */ /* 0x000fe400078f30ff */
[----:B---3--:R-:W-:Y:S01]  /*0110*/  IABS R8, R5 ;  /* 0x0000000500087213 */ /* 0x008fe20000000000 */
[----:B------:R-:W-:Y:S01]  /*0120*/  ULDC.64 UR4, c[0x0][0x218] ;  /* 0x0000860000047ab9 */ /* 0x000fe20000000a00 */
[----:B------:R-:W-:Y:S02]  /*0130*/  SHF.R.S32.HI R3, RZ, 0x6, R3 ;  /* 0x00000006ff037819 */ /* 0x000fe40000011403 */
[----:B----4-:R-:W-:Y:S01]  /*0140*/  LOP3.LUT R236, R12, 0x1f, RZ, 0xc0, !PT ;  /* 0x0000001f0cec7812 */ /* 0x010fe200078ec0ff */
[C---:B-----5:R-:W-:Y:S02]  /*0150*/  IMAD.SHL.U32 R239, R158.reuse, 0x2, RZ ;  /* 0x000000029eef7824 */ /* 0x060fe400078e00ff */
[----:B------:R-:W-:Y:S02]  /*0160*/  IMAD.SHL.U32 R4, R3, 0x4, RZ ;  /* 0x0000000403047824 */ /* 0x000fe400078e00ff */
[----:B------:R-:W-:-:S02]  /*0170*/  IMAD R235, R158, 0x3, RZ ;  /* 0x000000039eeb7824 */ /* 0x000fc400078e02ff */
[C---:B------:R-:W-:Y:S01]  /*0180*/  IMAD.SHL.U32 R222, R158.reuse, 0x4, RZ ;  /* 0x000000049ede7824 */ /* 0x040fe200078e00ff */
[-C--:B------:R-:W-:Y:S01]  /*0190*/  IABS R7, R4.reuse ;  /* 0x0000000400077213 */ /* 0x080fe20000000000 */
[C---:B------:R-:W-:Y:S01]  /*01a0*/  IMAD R234, R158.reuse, 0x5, RZ ;  /* 0x000000059eea7824 */ /* 0x040fe200078e02ff */
[----:B------:R-:W-:Y:S01]  /*01b0*/  IABS R10, R4 ;  /* 0x00000004000a7213 */ /* 0x000fe20000000000 */
[C---:B------:R-:W-:Y:S01]  /*01c0*/  IMAD R231, R158.reuse, 0x6, RZ ;  /* 0x000000069ee77824 */ /* 0x040fe200078e02ff */
[----:B------:R-:W1:Y:S01]  /*01d0*/  I2F.RP R0, R7 ;  /* 0x0000000700007306 */ /* 0x000e620000209400 */
[C---:B------:R-:W-:Y:S02]  /*01e0*/  IMAD R230, R158.reuse, 0x7, RZ ;  /* 0x000000079ee67824 */ /* 0x040fe400078e02ff */
[C---:B------:R-:W-:Y:S02]  /*01f0*/  IMAD.SHL.U32 R227, R158.reuse, 0x8, RZ ;  /* 0x000000089ee37824 */ /* 0x040fe400078e00ff */
[----:B------:R-:W-:-:S02]  /*0200*/  IMAD R226, R158, 0x9, RZ ;  /* 0x000000099ee27824 */ /* 0x000fc400078e02ff */
[C---:B------:R-:W-:Y:S02]  /*0210*/  IMAD R223, R158.reuse, 0xa, RZ ;  /* 0x0000000a9edf7824 */ /* 0x040fe400078e02ff */
[C---:B------:R-:W-:Y:S02]  /*0220*/  IMAD R225, R158.reuse, 0xb, RZ ;  /* 0x0000000b9ee17824 */ /* 0x040fe400078e02ff */
[C---:B------:R-:W-:Y:S02]  /*0230*/  IMAD R229, R158.reuse, 0xc, RZ ;  /* 0x0000000c9ee57824 */ /* 0x040fe400078e02ff */
[C---:B------:R-:W-:Y:S01]  /*0240*/  IMAD R233, R158.reuse, 0xd, RZ ;  /* 0x0000000d9ee97824 */ /* 0x040fe200078e02ff */
[----:B-1----:R-:W1:Y:S01]  /*0250*/  MUFU.RCP R0, R0 ;  /* 0x0000000000007308 */ /* 0x002e620000001000 */
[C---:B------:R-:W-:Y:S02]  /*0260*/  IMAD R237, R158.reuse, 0xe, RZ ;  /* 0x0000000e9eed7824 */ /* 0x040fe400078e02ff */
[----:B------:R-:W-:-:S02]  /*0270*/  IMAD R214, R158, 0xf, RZ ;  /* 0x0000000f9ed67824 */ /* 0x000fc400078e02ff */
[C---:B------:R-:W-:Y:S02]  /*0280*/  IMAD.SHL.U32 R213, R158.reuse, 0x10, RZ ;  /* 0x000000109ed57824 */ /* 0x040fe400078e00ff */
[C---:B------:R-:W-:Y:S02]  /*0290*/  IMAD R212, R158.reuse, 0x11, RZ ;  /* 0x000000119ed47824 */ /* 0x040fe400078e02ff */
[C---:B------:R-:W-:Y:S02]  /*02a0*/  IMAD R195, R158.reuse, 0x12, RZ ;  /* 0x000000129ec37824 */ /* 0x040fe400078e02ff */
[C---:B------:R-:W-:Y:S02]  /*02b0*/  IMAD R194, R158.reuse, 0x13, RZ ;  /* 0x000000139ec27824 */ /* 0x040fe400078e02ff */
[C---:B------:R-:W-:Y:S02]  /*02c0*/  IMAD R193, R158.reuse, 0x14, RZ ;  /* 0x000000149ec17824 */ /* 0x040fe400078e02ff */
[----:B------:R-:W-:-:S02]  /*02d0*/  IMAD R192, R158, 0x15, RZ ;  /* 0x000000159ec07824 */ /* 0x000fc400078e02ff */
[----:B-1----:R-:W-:Y:S02]  /*02e0*/  VIADD R2, R0, 0xffffffe ;  /* 0x0ffffffe00027836 */ /* 0x002fe40000000000 */
[----:B------:R-:W-:Y:S02]  /*02f0*/  IMAD.MOV R0, RZ, RZ, -R10 ;  /* 0x000000ffff007224 */ /* 0x000fe400078e0a0a */
[----:B------:R1:W2:Y:S01]  /*0300*/  F2I.FTZ.U32.TRUNC.NTZ R3, R2 ;  /* 0x0000000200037305 */ /* 0x0002a2000021f000 */
[C---:B------:R-:W-:Y:S02]  /*0310*/  IMAD R191, R158.reuse, 0x16, RZ ;  /* 0x000000169ebf7824 */ /* 0x040fe400078e02ff */
[C---:B------:R-:W-:Y:S02]  /*0320*/  IMAD R190, R158.reuse, 0x17, RZ ;  /* 0x000000179ebe7824 */ /* 0x040fe400078e02ff */
[C---:B------:R-:W-:Y:S02]  /*0330*/  IMAD R187, R158.reuse, 0x18, RZ ;  /* 0x000000189ebb7824 */ /* 0x040fe400078e02ff */
[----:B------:R-:W-:-:S02]  /*0340*/  IMAD R185, R158, 0x19, RZ ;  /* 0x000000199eb97824 */ /* 0x000fc400078e02ff */
[----:B-1----:R-:W-:Y:S02]  /*0350*/  IMAD.MOV.U32 R2, RZ, RZ, RZ ;  /* 0x000000ffff027224 */ /* 0x002fe400078e00ff */
[C---:B------:R-:W-:Y:S02]  /*0360*/  IMAD R184, R158.reuse, 0x1a, RZ ;  /* 0x0000001a9eb87824 */ /* 0x040fe400078e02ff */
[C---:B------:R-:W-:Y:S02]  /*0370*/  IMAD R183, R158.reuse, 0x1b, RZ ;  /* 0x0000001b9eb77824 */ /* 0x040fe400078e02ff */
[----:B--2---:R-:W-:Y:S02]  /*0380*/  IMAD.MOV R6, RZ, RZ, -R3 ;  /* 0x000000ffff067224 */ /* 0x004fe400078e0a03 */
[----:B------:R-:W-:Y:S02]  /*0390*/  IMAD R181, R158, 0x1c, RZ ;  /* 0x0000001c9eb57824 */ /* 0x000fe400078e02ff */
[----:B------:R-:W-:-:S02]  /*03a0*/  IMAD R9, R6, R7, RZ ;  /* 0x0000000706097224 */ /* 0x000fc400078e02ff */
[----:B------:R-:W-:Y:S02]  /*03b0*/  IMAD.MOV.U32 R6, RZ, RZ, R8 ;  /* 0x000000ffff067224 */ /* 0x000fe400078e0008 */
[----:B------:R-:W-:-:S04]  /*03c0*/  IMAD.HI.U32 R3, R3, R9, R2 ;  /* 0x0000000903037227 */ /* 0x000fc800078e0002 */
[----:B------:R-:W-:Y:S02]  /*03d0*/  IMAD R180, R158, 0x1d, RZ ;  /* 0x0000001d9eb47824 */ /* 0x000fe400078e02ff */
[----:B------:R-:W-:-:S04]  /*03e0*/  IMAD.HI.U32 R3, R3, R6, RZ ;  /* 0x0000000603037227 */ /* 0x000fc800078e00ff */
[----:B------:R-:W-:Y:S02]  /*03f0*/  IMAD R0, R3, R0, R6 ;  /* 0x0000000003007224 */ /* 0x000fe400078e0206 */
[C---:B------:R-:W-:Y:S02]  /*0400*/  IMAD R178, R158.reuse, 0x1e, RZ ;  /* 0x0000001e9eb27824 */ /* 0x040fe400078e02ff */
[----:B------:R-:W-:Y:S01]  /*0410*/  IMAD R177, R158, 0x1f, RZ ;  /* 0x0000001f9eb17824 */ /* 0x000fe200078e02ff */
[----:B------:R-:W-:-:S13]  /*0420*/  ISETP.GT.U32.AND P1, PT, R7, R0, PT ;  /* 0x000000000700720c */ /* 0x000fda0003f24070 */
[----:B------:R-:W-:Y:S02]  /*0430*/  @!P1 IMAD.IADD R0, R0, 0x1, -R7 ;  /* 0x0000000100009824 */ /* 0x000fe400078e0a07 */
[----:B------:R-:W-:Y:S01]  /*0440*/  @!P1 VIADD R3, R3, 0x1 ;  /* 0x0000000103039836 */ /* 0x000fe20000000000 */
[----:B------:R-:W-:Y:S02]  /*0450*/  ISETP.NE.AND P1, PT, R4, RZ, PT ;  /* 0x000000ff0400720c */ /* 0x000fe40003f25270 */
[----:B------:R-:W-:Y:S02]  /*0460*/  ISETP.GE.U32.AND P0, PT, R0, R7, PT ;  /* 0x000000070000720c */ /* 0x000fe40003f06070 */
[----:B------:R-:W-:-:S04]  /*0470*/  LOP3.LUT R0, R5, R4, RZ, 0x3c, !PT ;  /* 0x0000000405007212 */ /* 0x000fc800078e3cff */
[----:B------:R-:W-:Y:S01]  /*0480*/  ISETP.GE.AND P2, PT, R0, RZ, PT ;  /* 0x000000ff0000720c */ /* 0x000fe20003f46270 */
[----:B------:R-:W-:-:S06]  /*0490*/  VIADD R0, R188, 0xff ;  /* 0x000000ffbc007836 */ /* 0x000fcc0000000000 */
[----:B------:R-:W-:-:S04]  /*04a0*/  @P0 VIADD R3, R3, 0x1 ;  /* 0x0000000103030836 */ /* 0x000fc80000000000 */
[----:B------:R-:W-:Y:S01]  /*04b0*/  IMAD.MOV.U32 R2, RZ, RZ, R3 ;  /* 0x000000ffff027224 */ /* 0x000fe200078e0003 */
[----:B------:R-:W-:-:S03]  /*04c0*/  SHF.R.S32.HI R3, RZ, 0x1f, R0 ;  /* 0x0000001fff037819 */ /* 0x000fc60000011400 */
[----:B------:R-:W-:Y:S01]  /*04d0*/  @!P2 IMAD.MOV R2, RZ, RZ, -R2 ;  /* 0x000000ffff02a224 */ /* 0x000fe200078e0a02 */
[----:B------:R-:W-:Y:S02]  /*04e0*/  @!P1 LOP3.LUT R2, RZ, R4, RZ, 0x33, !PT ;  /* 0x00000004ff029212 */ /* 0x000fe400078e33ff */
[----:B------:R-:W-:-:S03]  /*04f0*/  LEA.HI R3, R3, R0, RZ, 0x8 ;  /* 0x0000000003037211 */ /* 0x000fc600078f40ff */
[----:B------:R-:W-:Y:S02]  /*0500*/  IMAD.SHL.U32 R10, R2, 0x4, RZ ;  /* 0x00000004020a7824 */ /* 0x000fe400078e00ff */
[----:B------:R-:W-:-:S03]  /*0510*/  IMAD.MOV R2, RZ, RZ, -R2 ;  /* 0x000000ffff027224 */ /* 0x000fc600078e0a02 */
[----:B------:R-:W-:Y:S01]  /*0520*/  LEA.HI.SX32 R3, R3, -R10, 0x18 ;  /* 0x8000000a03037211 */ /* 0x000fe200078fc2ff */
[----:B------:R-:W-:Y:S02]  /*0530*/  IMAD R14, R4, R2, R5 ;  /* 0x00000002040e7224 */ /* 0x000fe400078e0205 */
[----:B------:R-:W-:Y:S01]  /*0540*/  IMAD.MOV.U32 R2, RZ, RZ, RZ ;  /* 0x000000ffff027224 */ /* 0x000fe200078e00ff */
[----:B------:R-:W-:Y:S02]  /*0550*/  VIMNMX R11, R3, 0x4, PT ;  /* 0x00000004030b7848 */ /* 0x000fe40003fe0100 */
[----:B------:R-:W-:Y:S02]  /*0560*/  IABS R4, R14 ;  /* 0x0000000e00047213 */ /* 0x000fe40000000000 */
[----:B------:R-:W-:-:S04]  /*0570*/  IABS R7, R11 ;  /* 0x0000000b00077213 */ /* 0x000fc80000000000 */
[----:B------:R-:W1:Y:S08]  /*0580*/  I2F.RP R0, R7 ;  /* 0x0000000700007306 */ /* 0x000e700000209400 */
[----:B-1----:R-:W1:Y:S02]  /*0590*/  MUFU.RCP R0, R0 ;  /* 0x0000000000007308 */ /* 0x002e640000001000 */
[----:B-1----:R-:W-:-:S06]  /*05a0*/  VIADD R3, R0, 0xffffffe ;  /* 0x0ffffffe00037836 */ /* 0x002fcc0000000000 */
[----:B------:R-:W1:Y:S02]  /*05b0*/  F2I.FTZ.U32.TRUNC.NTZ R3, R3 ;  /* 0x0000000300037305 */ /* 0x000e64000021f000 */
[----:B-1----:R-:W-:-:S04]  /*05c0*/  IMAD.MOV R6, RZ, RZ, -R3 ;  /* 0x000000ffff067224 */ /* 0x002fc800078e0a03 */
[----:B------:R-:W-:Y:S01]  /*05d0*/  IMAD R5, R6, R7, RZ ;  /* 0x0000000706057224 */ /* 0x000fe200078e02ff */
[----:B------:R-:W-:-:S03]  /*05e0*/  IABS R6, R11 ;  /* 0x0000000b00067213 */ /* 0x000fc60000000000 */
[----:B------:R-:W-:-:S04]  /*05f0*/  IMAD.HI.U32 R2, R3, R5, R2 ;  /* 0x0000000503027227 */ /* 0x000fc800078e0002 */
[----:B------:R-:W-:Y:S02]  /*0600*/  IMAD.MOV.U32 R3, RZ, RZ, R4 ;  /* 0x000000ffff037224 */ /* 0x000fe400078e0004 */
[----:B------:R-:W-:Y:S02]  /*0610*/  IMAD.MOV R0, RZ, RZ, -R6 ;  /* 0x000000ffff007224 */ /* 0x000fe400078e0a06 */
[----:B------:R-:W-:Y:S01]  /*0620*/  IMAD.HI.U32 R2, R2, R3, RZ ;  /* 0x0000000302027227 */ /* 0x000fe200078e00ff */
[----:B------:R-:W1:Y:S03]  /*0630*/  I2F.RP R6, R33 ;  /* 0x0000002100067306 */ /* 0x000e660000209400 */
[----:B------:R-:W-:-:S05]  /*0640*/  IMAD R0, R2, R0, R3 ;  /* 0x0000000002007224 */ /* 0x000fca00078e0203 */
[----:B------:R-:W-:Y:S01]  /*0650*/  ISETP.GT.U32.AND P1, PT, R7, R0, PT ;  /* 0x000000000700720c */ /* 0x000fe20003f24070 */
[----:B------:R-:W2:Y:S08]  /*0660*/  I2F.RP R3, R31 ;  /* 0x0000001f00037306 */ /* 0x000eb00000209400 */
[----:B-1----:R-:W1:Y:S04]  /*0670*/  MUFU.RCP R6, R6 ;  /* 0x0000000600067308 */ /* 0x002e680000001000 */
[----:B------:R-:W-:-:S02]  /*0680*/  @!P1 IMAD.IADD R0, R0, 0x1, -R7 ;  /* 0x0000000100009824 */ /* 0x000fc400078e0a07 */
[----:B------:R-:W-:Y:S01]  /*0690*/  @!P1 VIADD R2, R2, 0x1 ;  /* 0x0000000102029836 */ /* 0x000fe20000000000 */
[----:B------:R-:W-:Y:S01]  /*06a0*/  ISETP.NE.AND P1, PT, R11, RZ, PT ;  /* 0x000000ff0b00720c */ /* 0x000fe20003f25270 */
[----:B--2---:R-:W2:Y:S01]  /*06b0*/  MUFU.RCP R3, R3 ;  /* 0x0000000300037308 */ /* 0x004ea20000001000 */
[----:B------:R-:W-:Y:S02]  /*06c0*/  ISETP.GE.U32.AND P0, PT, R0, R7, PT ;  /* 0x000000070000720c */ /* 0x000fe40003f06070 */
[----:B------:R-:W-:Y:S02]  /*06d0*/  LOP3.LUT R0, R14, R11, RZ, 0x3c, !PT ;  /* 0x0000000b0e007212 */ /* 0x000fe400078e3cff */
[----:B------:R-:W-:Y:S02]  /*06e0*/  SHF.R.U32.HI R7, RZ, 0x5, R12 ;  /* 0x00000005ff077819 */ /* 0x000fe4000001160c */
[----:B------:R-:W-:Y:S01]  /*06f0*/  ISETP.GE.AND P2, PT, R0, RZ, PT ;  /* 0x000000ff0000720c */ /* 0x000fe20003f46270 */
[----:B-1----:R-:W-:Y:S01]  /*0700*/  VIADD R4, R6, 0xffffffe ;  /* 0x0ffffffe06047836 */ /* 0x002fe20000000000 */
[----:B------:R-:W-:-:S03]  /*0710*/  SGXT.U32 R7, R7, 0x2 ;  /* 0x000000020707781a */ /* 0x000fc60000000000 */
[----:B------:R-:W1:Y:S02]  /*0720*/  F2I.FTZ.U32.TRUNC.NTZ R5, R4 ;  /* 0x0000000400057305 */ /* 0x000e64000021f000 */
[----:B------:R-:W-:-:S04]  /*0730*/  @P0 VIADD R2, R2, 0x1 ;  /* 0x0000000102020836 */ /* 0x000fc80000000000 */
[----:B------:R-:W-:Y:S02]  /*0740*/  IMAD.MOV.U32 R13, RZ, RZ, R2 ;  /* 0x000000ffff0d7224 */ /* 0x000fe400078e0002 */
[----:B--2---:R-:W-:Y:S02]  /*0750*/  VIADD R2, R3, 0xffffffe ;  /* 0x0ffffffe03027836 */ /* 0x004fe40000000000 */
[----:B------:R-:W-:Y:S01]  /*0760*/  @!P2 IMAD.MOV R13, RZ, RZ, -R13 ;  /* 0x000000ffff0da224 */ /* 0x000fe200078e0a0d */
[----:B------:R-:W-:Y:S01]  /*0770*/  @!P1 LOP3.LUT R13, RZ, R11, RZ, 0x33, !PT ;  /* 0x0000000bff0d9212 */ /* 0x000fe200078e33ff */
[----:B------:R-:W2:Y:S01]  /*0780*/  F2I.FTZ.U32.TRUNC.NTZ R3, R2 ;  /* 0x0000000200037305 */ /* 0x000ea2000021f000 */
[----:B-1----:R-:W-:-:S03]  /*0790*/  IMAD.MOV R4, RZ, RZ, -R5 ;  /* 0x000000ffff047224 */ /* 0x002fc600078e0a05 */
[----:B------:R-:W-:Y:S02]  /*07a0*/  IMAD.SHL.U32 R0, R13, 0x40, RZ ;  /* 0x000000400d007824 */ /* 0x000fe400078e00ff */
[----:B------:R-:W-:Y:S02]  /*07b0*/  IMAD R9, R4, R33, RZ ;  /* 0x0000002104097224 */ /* 0x000fe400078e02ff */
[----:B------:R-:W-:Y:S01]  /*07c0*/  IMAD.MOV.U32 R4, RZ, RZ, RZ ;  /* 0x000000ffff047224 */ /* 0x000fe200078e00ff */
[----:B------:R-:W-:-:S03]  /*07d0*/  LOP3.LUT R7, R0, R7, RZ, 0xfc, !PT ;  /* 0x0000000700077212 */ /* 0x000fc600078efcff */
[----:B------:R-:W-:Y:S01]  /*07e0*/  IMAD.HI.U32 R6, R5, R9, R4 ;  /* 0x0000000905067227 */ /* 0x000fe200078e0004 */
[----:B------:R-:W-:Y:S02]  /*07f0*/  IABS R8, R7 ;  /* 0x0000000700087213 */ /* 0x000fe40000000000 */
[C---:B------:R-:W-:Y:S01]  /*0800*/  LOP3.LUT R21, R7.reuse, 0x3c, RZ, 0xfc, !PT ;  /* 0x0000003c07157812 */ /* 0x040fe200078efcff */
[----:B--2---:R-:W-:Y:S01]  /*0810*/  IMAD.MOV R2, RZ, RZ, -R3 ;  /* 0x000000ffff027224 */ /* 0x004fe200078e0a03 */
[C---:B------:R-:W-:Y:S01]  /*0820*/  LOP3.LUT R16, R7.reuse, 0x4, RZ, 0xfc, !PT ;  /* 0x0000000407107812 */ /* 0x040fe200078efcff */
[----:B------:R-:W-:Y:S01]  /*0830*/  IMAD.MOV R4, RZ, RZ, -R13 ;  /* 0x000000ffff047224 */ /* 0x000fe200078e0a0d */
[C---:B------:R-:W-:Y:S01]  /*0840*/  LOP3.LUT R17, R7.reuse, 0x8, RZ, 0xfc, !PT ;  /* 0x0000000807117812 */ /* 0x040fe200078efcff */
[----:B------:R-:W-:Y:S01]  /*0850*/  IMAD.HI.U32 R5, R6, R8, RZ ;  /* 0x0000000806057227 */ /* 0x000fe200078e00ff */
[C---:B------:R-:W-:Y:S02]  /*0860*/  LOP3.LUT R19, R7.reuse, 0xc, RZ, 0xfc, !PT ;  /* 0x0000000c07137812 */ /* 0x040fe400078efcff */
[----:B------:R-:W-:Y:S01]  /*0870*/  LOP3.LUT R20, R7, 0x10, RZ, 0xfc, !PT ;  /* 0x0000001007147812 */ /* 0x000fe200078efcff */
[----:B------:R-:W-:Y:S01]  /*0880*/  IMAD R9, R2, R31, RZ ;  /* 0x0000001f02097224 */ /* 0x000fe200078e02ff */
[----:B------:R-:W-:Y:S01]  /*0890*/  IABS R13, R17 ;  /* 0x00000011000d7213 */ /* 0x000fe20000000000 */
[----:B------:R-:W-:Y:S01]  /*08a0*/  IMAD.MOV.U32 R2, RZ, RZ, RZ ;  /* 0x000000ffff027224 */ /* 0x000fe200078e00ff */
[----:B------:R-:W-:Y:S01]  /*08b0*/  IABS R15, R20 ;  /* 0x00000014000f7213 */ /* 0x000fe20000000000 */
[----:B------:R-:W-:Y:S01]  /*08c0*/  IMAD R4, R11, R4, R14 ;  /* 0x000000040b047224 */ /* 0x000fe200078e020e */
[----:B------:R-:W-:Y:S01]  /*08d0*/  IABS R11, R21 ;  /* 0x00000015000b7213 */ /* 0x000fe20000000000 */
[----:B------:R-:W-:Y:S01]  /*08e0*/  IMAD.MOV R5, RZ, RZ, -R5 ;  /* 0x000000ffff057224 */ /* 0x000fe200078e0a05 */
[----:B------:R-:W-:Y:S01]  /*08f0*/  IABS R14, R19 ;  /* 0x00000013000e7213 */ /* 0x000fe20000000000 */
[----:B------:R-:W-:Y:S01]  /*0900*/  IMAD.HI.U32 R2, R3, R9, R2 ;  /* 0x0000000903027227 */ /* 0x000fe200078e0002 */
[----:B------:R-:W-:-:S02]  /*0910*/  ISETP.GE.AND P6, PT, R7, RZ, PT ;  /* 0x000000ff0700720c */ /* 0x000fc40003fc6270 */
[----:B------:R-:W-:Y:S01]  /*0920*/  ISETP.GE.AND P5, PT, R16, RZ, PT ;  /* 0x000000ff1000720c */ /* 0x000fe20003fa6270 */
[----:B------:R-:W-:Y:S01]  /*0930*/  IMAD.IADD R3, R10, 0x1, R4 ;  /* 0x000000010a037824 */ /* 0x000fe200078e0204 */
[----:B------:R-:W-:Y:S01]  /*0940*/  IABS R10, R16 ;  /* 0x00000010000a7213 */ /* 0x000fe20000000000 */
[----:B------:R-:W-:Y:S01]  /*0950*/  IMAD R4, R33, R5, R8 ;  /* 0x0000000521047224 */ /* 0x000fe200078e0208 */
[----:B------:R-:W-:Y:S01]  /*0960*/  ISETP.GE.AND P4, PT, R17, RZ, PT ;  /* 0x000000ff1100720c */ /* 0x000fe20003f86270 */
[C---:B------:R-:W-:Y:S01]  /*0970*/  IMAD.HI.U32 R5, R6.reuse, R11, RZ ;  /* 0x0000000b06057227 */ /* 0x040fe200078e00ff */
[----:B------:R-:W-:Y:S02]  /*0980*/  LOP3.LUT R17, R7, 0x18, RZ, 0xfc, !PT ;  /* 0x0000001807117812 */ /* 0x000fe400078efcff */
[----:B------:R-:W-:Y:S01]  /*0990*/  ISETP.GT.U32.AND P1, PT, R33, R4, PT ;  /* 0x000000042100720c */ /* 0x000fe20003f24070 */
[----:B------:R-:W-:Y:S01]  /*09a0*/  IMAD.MOV R8, RZ, RZ, -R5 ;  /* 0x000000ffff087224 */ /* 0x000fe200078e0a05 */
[----:B------:R-:W-:Y:S01]  /*09b0*/  IABS R18, R17 ;  /* 0x0000001100127213 */ /* 0x000fe20000000000 */
[----:B------:R-:W-:Y:S01]  /*09c0*/  IMAD.HI.U32 R5, R6, R10, RZ ;  /* 0x0000000a06057227 */ /* 0x000fe200078e00ff */
[----:B------:R-:W-:-:S02]  /*09d0*/  LOP3.LUT R25, R7, 0x20, RZ, 0xfc, !PT ;  /* 0x0000002007197812 */ /* 0x000fc400078efcff */
[C---:B------:R-:W-:Y:S01]  /*09e0*/  LOP3.LUT R32, R7.reuse, 0x24, RZ, 0xfc, !PT ;  /* 0x0000002407207812 */ /* 0x040fe200078efcff */
[----:B------:R-:W-:Y:S01]  /*09f0*/  IMAD.MOV R5, RZ, RZ, -R5 ;  /* 0x000000ffff057224 */ /* 0x000fe200078e0a05 */
[----:B------:R-:W-:Y:S01]  /*0a00*/  LOP3.LUT R34, R7, 0x28, RZ, 0xfc, !PT ;  /* 0x0000002807227812 */ /* 0x000fe200078efcff */
[C---:B------:R-:W-:Y:S01]  /*0a10*/  IMAD R11, R33.reuse, R8, R11 ;  /* 0x00000008210b7224 */ /* 0x040fe200078e020b */
[----:B------:R-:W-:Y:S01]  /*0a20*/  IABS R22, R32 ;  /* 0x0000002000167213 */ /* 0x000fe20000000000 */
[----:B------:R-:W-:Y:S01]  /*0a30*/  IMAD R5, R33, R5, R10 ;  /* 0x0000000521057224 */ /* 0x000fe200078e020a */
[----:B------:R-:W-:Y:S01]  /*0a40*/  LOP3.LUT R35, R7, 0x2c, RZ, 0xfc, !PT ;  /* 0x0000002c07237812 */ /* 0x000fe200078efcff */
[----:B------:R-:W-:Y:S01]  /*0a50*/  @!P1 IMAD.IADD R4, R4, 0x1, -R33 ;  /* 0x0000000104049824 */ /* 0x000fe200078e0a21 */
[C---:B------:R-:W-:Y:S01]  /*0a60*/  ISETP.GT.U32.AND P2, PT, R33.reuse, R11, PT ;  /* 0x0000000b2100720c */ /* 0x040fe20003f44070 */
[----:B------:R-:W-:Y:S01]  /*0a70*/  IMAD.HI.U32 R8, R6, R13, RZ ;  /* 0x0000000d06087227 */ /* 0x000fe200078e00ff */
[----:B------:R-:W-:-:S02]  /*0a80*/  ISETP.GT.U32.AND P0, PT, R33, R5, PT ;  /* 0x000000052100720c */ /* 0x000fc40003f04070 */
[----:B------:R-:W-:Y:S01]  /*0a90*/  ISETP.GT.U32.AND P1, PT, R33, R4, PT ;  /* 0x000000042100720c */ /* 0x000fe20003f24070 */
[C---:B------:R-:W-:Y:S01]  /*0aa0*/  IMAD.HI.U32 R9, R6.reuse, R14, RZ ;  /* 0x0000000e06097227 */ /* 0x040fe200078e00ff */
[----:B------:R-:W-:Y:S02]  /*0ab0*/  IABS R23, R34 ;  /* 0x0000002200177213 */ /* 0x000fe40000000000 */
[----:B------:R-:W-:Y:S01]  /*0ac0*/  IABS R24, R35 ;  /* 0x0000002300187213 */ /* 0x000fe20000000000 */
[----:B------:R-:W-:Y:S01]  /*0ad0*/  IMAD.HI.U32 R10, R6, R15, RZ ;  /* 0x0000000f060a7227 */ /* 0x000fe200078e00ff */
[C---:B------:R-:W-:Y:S02]  /*0ae0*/  LOP3.LUT R36, R7.reuse, 0x30, RZ, 0xfc, !PT ;  /* 0x0000003007247812 */ /* 0x040fe400078efcff */
[----:B------:R-:W-:Y:S01]  /*0af0*/  LOP3.LUT R37, R7, 0x34, RZ, 0xfc, !PT ;  /* 0x0000003407257812 */ /* 0x000fe200078efcff */
[----:B------:R-:W-:Y:S01]  /*0b00*/  @!P2 IMAD.IADD R11, R11, 0x1, -R33 ;  /* 0x000000010b0ba824 */ /* 0x000fe200078e0a21 */
[----:B------:R-:W-:Y:S01]  /*0b10*/  IABS R26, R36 ;  /* 0x00000024001a7213 */ /* 0x000fe20000000000 */
[----:B------:R-:W-:Y:S01]  /*0b20*/  IMAD.MOV R8, RZ, RZ, -R8 ;  /* 0x000000ffff087224 */ /* 0x000fe200078e0a08 */
[----:B------:R-:W-:Y:S01]  /*0b30*/  IABS R27, R37 ;  /* 0x00000025001b7213 */ /* 0x000fe20000000000 */
[----:B------:R-:W-:Y:S01]  /*0b40*/  IMAD.MOV R9, RZ, RZ, -R9 ;  /* 0x000000ffff097224 */ /* 0x000fe200078e0a09 */
[----:B------:R-:W-:Y:S01]  /*0b50*/  ISETP.GT.U32.AND P2, PT, R33, R11, PT ;  /* 0x0000000b2100720c */ /* 0x000fe20003f44070 */
[----:B------:R-:W-:Y:S01]  /*0b60*/  @!P0 IMAD.IADD R5, R5, 0x1, -R33 ;  /* 0x0000000105058824 */ /* 0x000fe200078e0a21 */
[----:B------:R-:W-:Y:S01]  /*0b70*/  LOP3.LUT R30, R7, 0x38, RZ, 0xfc, !PT ;  /* 0x00000038071e7812 */ /* 0x000fe200078efcff */
[----:B------:R-:W-:-:S02]  /*0b80*/  IMAD.MOV R10, RZ, RZ, -R10 ;  /* 0x000000ffff0a7224 */ /* 0x000fc400078e0a0a */
[----:B------:R-:W-:Y:S01]  /*0b90*/  IMAD R8, R33, R8, R13 ;  /* 0x0000000821087224 */ /* 0x000fe200078e020d */
[----:B------:R-:W-:Y:S01]  /*0ba0*/  LOP3.LUT R13, R7, 0x14, RZ, 0xfc, !PT ;  /* 0x00000014070d7812 */ /* 0x000fe200078efcff */
[C---:B------:R-:W-:Y:S01]  /*0bb0*/  IMAD R9, R33.reuse, R9, R14 ;  /* 0x0000000921097224 */ /* 0x040fe200078e020e */
[C---:B------:R-:W-:Y:S01]  /*0bc0*/  ISETP.GT.U32.AND P3, PT, R33.reuse, R5, PT ;  /* 0x000000052100720c */ /* 0x040fe20003f64070 */
[----:B------:R-:W-:Y:S01]  /*0bd0*/  @!P1 IMAD.IADD R4, R4, 0x1, -R33 ;  /* 0x0000000104049824 */ /* 0x000fe200078e0a21 */
[----:B------:R-:W-:Y:S01]  /*0be0*/  IABS R16, R13 ;  /* 0x0000000d00107213 */ /* 0x000fe20000000000 */
[C---:B------:R-:W-:Y:S01]  /*0bf0*/  IMAD R14, R33.reuse, R10, R15 ;  /* 0x0000000a210e7224 */ /* 0x040fe200078e020f */
[C---:B------:R-:W-:Y:S01]  /*0c00*/  ISETP.GT.U32.AND P1, PT, R33.reuse, R9, PT ;  /* 0x000000092100720c */ /* 0x040fe20003f24070 */
[----:B------:R-:W-:Y:S01]  /*0c10*/  IMAD.MOV.U32 R15, RZ, RZ, R4 ;  /* 0x000000ffff0f7224 */ /* 0x000fe200078e0004 */
[----:B------:R-:W-:Y:S01]  /*0c20*/  ISETP.GT.U32.AND P0, PT, R33, R8, PT ;  /* 0x000000082100720c */ /* 0x000fe20003f04070 */
[----:B------:R-:W-:Y:S01]  /*0c30*/  IMAD.HI.U32 R10, R6, R16, RZ ;  /* 0x00000010060a7227 */ /* 0x000fe200078e00ff */
[----:B------:R-:W-:-:S03]  /*0c40*/  IABS R28, R30 ;  /* 0x0000001e001c7213 */ /* 0x000fc60000000000 */
[----:B------:R-:W-:Y:S01]  /*0c50*/  @!P6 IMAD.MOV R15, RZ, RZ, -R15 ;  /* 0x000000ffff0fe224 */ /* 0x000fe200078e0a0f */
[----:B------:R-:W-:Y:S01]  /*0c60*/  ISETP.GT.U32.AND P6, PT, R33, R14, PT ;  /* 0x0000000e2100720c */ /* 0x000fe20003fc4070 */
[--C-:B------:R-:W-:Y:S01]  /*0c70*/  @!P2 IMAD.IADD R11, R11, 0x1, -R33.reuse ;  /* 0x000000010b0ba824 */ /* 0x100fe200078e0a21 */
[----:B------:R-:W-:Y:S01]  /*0c80*/  ISETP.GE.AND P2, PT, R21, RZ, PT ;  /* 0x000000ff1500720c */ /* 0x000fe20003f46270 */
[----:B------:R-:W-:Y:S01]  /*0c90*/  IMAD.MOV R10, RZ, RZ, -R10 ;  /* 0x000000ffff0a7224 */ /* 0x000fe200078e0a0a */
[----:B------:R-:W-:Y:S01]  /*0ca0*/  IABS R21, R25 ;  /* 0x0000001900157213 */ /* 0x000fe20000000000 */
[----:B------:R-:W-:Y:S01]  /*0cb0*/  @!P3 IMAD.IADD R5, R5, 0x1, -R33 ;  /* 0x000000010505b824 */ /* 0x000fe200078e0a21 */
[----:B------:R-:W-:Y:S01]  /*0cc0*/  ISETP.GE.AND P3, PT, R19, RZ, PT ;  /* 0x000000ff1300720c */ /* 0x000fe20003f66270 */
[----:B------:R-:W-:Y:S01]  /*0cd0*/  IMAD.MOV.U32 R29, RZ, RZ, R11 ;  /* 0x000000ffff1d7224 */ /* 0x000fe200078e000b */
[----:B------:R-:W-:Y:S01]  /*0ce0*/  LOP3.LUT R19, R7, 0x1c, RZ, 0xfc, !PT ;  /* 0x0000001c07137812 */ /* 0x000fe200078efcff */
[----:B------:R-:W-:-:S02]  /*0cf0*/  IMAD R16, R33, R10, R16 ;  /* 0x0000000a21107224 */ /* 0x000fc400078e0210 */
[----:B------:R-:W-:Y:S02]  /*0d00*/  @!P1 IMAD.IADD R9, R9, 0x1, -R33 ;  /* 0x0000000109099824 */ /* 0x000fe400078e0a21 */
[----:B------:R-:W-:Y:S02]  /*0d10*/  IMAD.MOV.U32 R11, RZ, RZ, R5 ;  /* 0x000000ffff0b7224 */ /* 0x000fe400078e0005 */
[----:B------:R-:W-:Y:S01]  /*0d20*/  @!P6 IMAD.IADD R14, R14, 0x1, -R33 ;  /* 0x000000010e0ee824 */ /* 0x000fe200078e0a21 */
[C---:B------:R-:W-:Y:S01]  /*0d30*/  ISETP.GT.U32.AND P6, PT, R33.reuse, R9, PT ;  /* 0x000000092100720c */ /* 0x040fe20003fc4070 */
[----:B------:R-:W-:Y:S01]  /*0d40*/  @!P5 IMAD.MOV R11, RZ, RZ, -R11 ;  /* 0x000000ffff0bd224 */ /* 0x000fe200078e0a0b */
[----:B------:R-:W-:Y:S01]  /*0d50*/  ISETP.GT.U32.AND P5, PT, R33, R16, PT ;  /* 0x000000102100720c */ /* 0x000fe20003fa4070 */
[----:B------:R-:W-:-:S04]  /*0d60*/  IMAD.HI.U32 R4, R6, R18, RZ ;  /* 0x0000001206047227 */ /* 0x000fc800078e00ff */
[----:B------:R-:W-:Y:S02]  /*0d70*/  IMAD.MOV R4, RZ, RZ, -R4 ;  /* 0x000000ffff047224 */ /* 0x000fe400078e0a04 */
[--C-:B------:R-:W-:Y:S01]  /*0d80*/  @!P0 IMAD.IADD R8, R8, 0x1, -R33.reuse ;  /* 0x0000000108088824 */ /* 0x100fe200078e0a21 */
[----:B------:R-:W-:Y:S01]  /*0d90*/  ISETP.GE.AND P0, PT, R20, RZ, PT ;  /* 0x000000ff1400720c */ /* 0x000fe20003f06270 */
[----:B------:R-:W-:Y:S01]  /*0da0*/  IMAD R18, R33, R4, R18 ;  /* 0x0000000421127224 */ /* 0x000fe200078e0212 */
[----:B------:R-:W-:Y:S01]  /*0db0*/  IABS R20, R19 ;  /* 0x0000001300147213 */ /* 0x000fe20000000000 */
[--C-:B------:R-:W-:Y:S01]  /*0dc0*/  @!P6 IMAD.IADD R9, R9, 0x1, -R33.reuse ;  /* 0x000000010909e824 */ /* 0x100fe200078e0a21 */
[C---:B------:R-:W-:Y:S01]  /*0dd0*/  ISETP.GT.U32.AND P1, PT, R33.reuse, R8, PT ;  /* 0x000000082100720c */ /* 0x040fe20003f24070 */
[----:B------:R-:W-:Y:S01]  /*0de0*/  @!P5 IMAD.IADD R16, R16, 0x1, -R33 ;  /* 0x000000011010d824 */ /* 0x000fe200078e0a21 */
[----:B------:R-:W-:Y:S01]  /*0df0*/  ISETP.GT.U32.AND P6, PT, R33, R18, PT ;  /* 0x000000122100720c */ /* 0x000fe20003fc4070 */
[----:B------:R-:W-:-:S03]  /*0e00*/  IMAD.HI.U32 R4, R6, R20, RZ ;  /* 0x0000001406047227 */ /* 0x000fc600078e00ff */
[----:B------:R-:W-:Y:S01]  /*0e10*/  ISETP.GT.U32.AND P5, PT, R33, R16, PT ;  /* 0x000000102100720c */ /* 0x000fe20003fa4070 */
[----:B------:R-:W-:Y:S02]  /*0e20*/  IMAD.MOV R4, RZ, RZ, -R4 ;  /* 0x000000ffff047224 */ /* 0x000fe400078e0a04 */
[----:B------:R-:W-:-:S04]  /*0e30*/  IMAD.HI.U32 R5, R6, R21, RZ ;  /* 0x0000001506057227 */ /* 0x000fc800078e00ff */
[----:B------:R-:W-:Y:S02]  /*0e40*/  IMAD R20, R33, R4, R20 ;  /* 0x0000000421147224 */ /* 0x000fe400078e0214 */
[----:B------:R-:W-:Y:S02]  /*0e50*/  @!P6 IMAD.IADD R18, R18, 0x1, -R33 ;  /* 0x000000011212e824 */ /* 0x000fe400078e0a21 */
[----:B------:R-:W-:-:S03]  /*0e60*/  IMAD.HI.U32 R4, R6, R22, RZ ;  /* 0x0000001606047227 */ /* 0x000fc600078e00ff */
[C---:B------:R-:W-:Y:S01]  /*0e70*/  ISETP.GT.U32.AND P6, PT, R33.reuse, R18, PT ;  /* 0x000000122100720c */ /* 0x040fe20003fc4070 */
[----:B------:R-:W-:Y:S01]  /*0e80*/  @!P5 IMAD.IADD R16, R16, 0x1, -R33 ;  /* 0x000000011010d824 */ /* 0x000fe200078e0a21 */
[C---:B------:R-:W-:Y:S01]  /*0e90*/  ISETP.GT.U32.AND P5, PT, R33.reuse, R20, PT ;  /* 0x000000142100720c */ /* 0x040fe20003fa4070 */
[----:B------:R-:W-:Y:S02]  /*0ea0*/  IMAD.MOV R10, RZ, RZ, -R5 ;  /* 0x000000ffff0a7224 */ /* 0x000fe400078e0a05 */
[----:B------:R-:W-:Y:S02]  /*0eb0*/  IMAD.MOV R4, RZ, RZ, -R4 ;  /* 0x000000ffff047224 */ /* 0x000fe400078e0a04 */
[C---:B------:R-:W-:Y:S02]  /*0ec0*/  IMAD R21, R33.reuse, R10, R21 ;  /* 0x0000000a21157224 */ /* 0x040fe400078e0215 */
[----:B------:R-:W-:Y:S02]  /*0ed0*/  IMAD R22, R33, R4, R22 ;  /* 0x0000000421167224 */ /* 0x000fe400078e0216 */
[--C-:B------:R-:W-:Y:S01]  /*0ee0*/  @!P1 IMAD.IADD R8, R8, 0x1, -R33.reuse ;  /* 0x0000000108089824 */ /* 0x100fe200078e0a21 */
[----:B------:R-:W-:Y:S01]  /*0ef0*/  ISETP.GE.AND P1, PT, R13, RZ, PT ;  /* 0x000000ff0d00720c */ /* 0x000fe20003f26270 */
[--C-:B------:R-:W-:Y:S01]  /*0f00*/  @!P6 IMAD.IADD R18, R18, 0x1, -R33.reuse ;  /* 0x000000011212e824 */ /* 0x100fe200078e0a21 */
[C---:B------:R-:W-:Y:S01]  /*0f10*/  ISETP.GT.U32.AND P6, PT, R33.reuse, R21, PT ;  /* 0x000000152100720c */ /* 0x040fe20003fc4070 */
[----:B------:R-:W-:Y:S01]  /*0f20*/  @!P5 IMAD.IADD R20, R20, 0x1, -R33 ;  /* 0x000000011414d824 */ /* 0x000fe200078e0a21 */
[----:B------:R-:W-:Y:S01]  /*0f30*/  ISETP.GT.U32.AND P5, PT, R33, R22, PT ;  /* 0x000000162100720c */ /* 0x000fe20003fa4070 */
[----:B------:R-:W-:-:S04]  /*0f40*/  IMAD.HI.U32 R5, R6, R23, RZ ;  /* 0x0000001706057227 */ /* 0x000fc800078e00ff */
[----:B------:R-:W-:Y:S02]  /*0f50*/  IMAD.MOV.U32 R13, RZ, RZ, R8 ;  /* 0x000000ffff0d7224 */ /* 0x000fe400078e0008 */
[----:B------:R-:W-:-:S04]  /*0f60*/  IMAD.HI.U32 R4, R6, R24, RZ ;  /* 0x0000001806047227 */ /* 0x000fc800078e00ff */
[--C-:B------:R-:W-:Y:S01]  /*0f70*/  @!P6 IMAD.IADD R21, R21, 0x1, -R33.reuse ;  /* 0x000000011515e824 */ /* 0x100fe200078e0a21 */
[C---:B------:R-:W-:Y:S01]  /*0f80*/  ISETP.GT.U32.AND P6, PT, R33.reuse, R20, PT ;  /* 0x000000142100720c */ /* 0x040fe20003fc4070 */
[----:B------:R-:W-:Y:S02]  /*0f90*/  @!P5 IMAD.IADD R22, R22, 0x1, -R33 ;  /* 0x000000011616d824 */ /* 0x000fe400078e0a21 */
[----:B------:R-:W-:Y:S02]  /*0fa0*/  IMAD.MOV R10, RZ, RZ, -R5 ;  /* 0x000000ffff0a7224 */ /* 0x000fe400078e0a05 */
[----:B------:R-:W-:Y:S01]  /*0fb0*/  @!P4 IMAD.MOV R13, RZ, RZ, -R13 ;  /* 0x000000ffff0dc224 */ /* 0x000fe200078e0a0d */
[C---:B------:R-:W-:Y:S01]  /*0fc0*/  ISETP.GT.U32.AND P4, PT, R33.reuse, R21, PT ;  /* 0x000000152100720c */ /* 0x040fe20003f84070 */
[----:B------:R-:W-:Y:S01]  /*0fd0*/  IMAD.MOV R5, RZ, RZ, -R4 ;  /* 0x000000ffff057224 */ /* 0x000fe200078e0a04 */
[----:B------:R-:W-:Y:S01]  /*0fe0*/  ISETP.GT.U32.AND P5, PT, R33, R22, PT ;  /* 0x000000162100720c */ /* 0x000fe20003fa4070 */
[----:B------:R-:W-:-:S04]  /*0ff0*/  IMAD.HI.U32 R4, R6, R26, RZ ;  /* 0x0000001a06047227 */ /* 0x000fc800078e00ff */
[C---:B------:R-:W-:Y:S02]  /*1000*/  IMAD R23, R33.reuse, R10, R23 ;  /* 0x0000000a21177224 */ /* 0x040fe400078e0217 */
[----:B------:R-:W-:Y:S02]  /*1010*/  IMAD.MOV R4, RZ, RZ, -R4 ;  /* 0x000000ffff047224 */ /* 0x000fe400078e0a04 */
[C---:B------:R-:W-:Y:S02]  /*1020*/  IMAD R24, R33.reuse, R5, R24 ;  /* 0x0000000521187224 */ /* 0x040fe400078e0218 */
[C---:B------:R-:W-:Y:S01]  /*1030*/  IMAD R26, R33.reuse, R4, R26 ;  /* 0x00000004211a7224 */ /* 0x040fe200078e021a */
[----:B------:R-:W-:Y:S01]  /*1040*/  LOP3.LUT R4, R12, 0x7f, RZ, 0xc0, !PT ;  /* 0x0000007f0c047812 */ /* 0x000fe200078ec0ff */
[----:B------:R-:W-:Y:S01]  /*1050*/  @!P6 IMAD.IADD R20, R20, 0x1, -R33 ;  /* 0x000000011414e824 */ /* 0x000fe200078e0a21 */
[----:B------:R-:W-:Y:S01]  /*1060*/  ISETP.GT.U32.AND P6, PT, R33, R23, PT ;  /* 0x000000172100720c */ /* 0x000fe20003fc4070 */
[----:B------:R-:W-:-:S04]  /*1070*/  IMAD.HI.U32 R5, R6, R27, RZ ;  /* 0x0000001b06057227 */ /* 0x000fc800078e00ff */
[--C-:B------:R-:W-:Y:S01]  /*1080*/  @!P4 IMAD.IADD R21, R21, 0x1, -R33.reuse ;  /* 0x000000011515c824 */ /* 0x100fe200078e0a21 */
[C---:B------:R-:W-:Y:S01]  /*1090*/  ISETP.GT.U32.AND P4, PT, R33.reuse, R24, PT ;  /* 0x000000182100720c */ /* 0x040fe20003f84070 */
[----:B------:R-:W-:Y:S01]  /*10a0*/  @!P5 IMAD.IADD R22, R22, 0x1, -R33 ;  /* 0x000000011616d824 */ /* 0x000fe200078e0a21 */
[----:B------:R-:W-:Y:S01]  /*10b0*/  ISETP.GT.U32.AND P5, PT, R33, R26, PT ;  /* 0x0000001a2100720c */ /* 0x000fe20003fa4070 */
[----:B------:R-:W-:Y:S02]  /*10c0*/  IMAD.MOV R8, RZ, RZ, -R5 ;  /* 0x000000ffff087224 */ /* 0x000fe400078e0a05 */
[----:B------:R-:W-:-:S04]  /*10d0*/  IMAD.HI.U32 R6, R6, R28, RZ ;  /* 0x0000001c06067227 */ /* 0x000fc800078e00ff */
[----:B------:R-:W-:Y:S02]  /*10e0*/  IMAD R27, R33, R8, R27 ;  /* 0x00000008211b7224 */ /* 0x000fe400078e021b */
[----:B------:R-:W-:Y:S02]  /*10f0*/  IMAD.MOV R6, RZ, RZ, -R6 ;  /* 0x000000ffff067224 */ /* 0x000fe400078e0a06 */
[----:B------:R-:W-:Y:S02]  /*1100*/  IMAD R3, R3, 0x100, R4 ;  /* 0x0000010003037824 */ /* 0x000fe400078e0204 */
[----:B------:R-:W-:Y:S01]  /*1110*/  @!P2 IMAD.MOV R29, RZ, RZ, -R29 ;  /* 0x000000ffff1da224 */ /* 0x000fe200078e0a1d */
[----:B------:R-:W-:Y:S01]  /*1120*/  ISETP.GT.U32.AND P2, PT, R33, R14, PT ;  /* 0x0000000e2100720c */ /* 0x000fe20003f44070 */
[----:B------:R-:W-:Y:S01]  /*1130*/  @!P6 IMAD.IADD R23, R23, 0x1, -R33 ;  /* 0x000000011717e824 */ /* 0x000fe200078e0a21 */
[C---:B------:R-:W-:Y:S01]  /*1140*/  ISETP.GT.U32.AND P6, PT, R33.reuse, R27, PT ;  /* 0x0000001b2100720c */ /* 0x040fe20003fc4070 */
[----:B------:R-:W-:Y:S01]  /*1150*/  IMAD R28, R33, R6, R28 ;  /* 0x00000006211c7224 */ /* 0x000fe200078e021c */
[----:B------:R-:W-:Y:S01]  /*1160*/  IABS R8, R3 ;  /* 0x0000000300087213 */ /* 0x000fe20000000000 */
[----:B------:R-:W-:-:S02]  /*1170*/  VIADD R5, R3, 0x80 ;  /* 0x0000008003057836 */ /* 0x000fc40000000000 */
[--C-:B------:R-:W-:Y:S01]  /*1180*/  @!P4 IMAD.IADD R24, R24, 0x1, -R33.reuse ;  /* 0x000000011818c824 */ /* 0x100fe200078e0a21 */
[----:B------:R-:W-:Y:S01]  /*1190*/  ISETP.GE.AND P4, PT, R19, RZ, PT ;  /* 0x000000ff1300720c */ /* 0x000fe20003f86270 */
[----:B------:R-:W-:Y:S01]  /*11a0*/  @!P5 IMAD.IADD R26, R26, 0x1, -R33 ;  /* 0x000000011a1ad824 */ /* 0x000fe200078e0a21 */
[----:B------:R-:W-:Y:S01]  /*11b0*/  ISETP.GT.U32.AND P5, PT, R33, R28, PT ;  /* 0x0000001c2100720c */ /* 0x000fe20003fa4070 */
[----:B------:R-:W-:Y:S01]  /*11c0*/  IMAD.HI.U32 R6, R2, R8, RZ ;  /* 0x0000000802067227 */ /* 0x000fe200078e00ff */
[----:B------:R-:W-:-:S03]  /*11d0*/  IABS R10, R5 ;  /* 0x00000005000a7213 */ /* 0x000fc60000000000 */
[----:B------:R-:W-:Y:S01]  /*11e0*/  @!P2 IMAD.IADD R14, R14, 0x1, -R33 ;  /* 0x000000010e0ea824 */ /* 0x000fe200078e0a21 */
[----:B------:R-:W-:Y:S01]  /*11f0*/  ISETP.GE.AND P2, PT, R17, RZ, PT ;  /* 0x000000ff1100720c */ /* 0x000fe20003f46270 */
[----:B------:R-:W-:-:S04]  /*1200*/  IMAD.HI.U32 R2, R2, R10, RZ ;  /* 0x0000000a02027227 */ /* 0x000fc800078e00ff */
[--C-:B------:R-:W-:Y:S01]  /*1210*/  @!P6 IMAD.IADD R27, R27, 0x1, -R33.reuse ;  /* 0x000000011b1be824 */ /* 0x100fe200078e0a21 */
[----:B------:R-:W-:Y:S01]  /*1220*/  ISETP.GE.AND P6, PT, R25, RZ, PT ;  /* 0x000000ff1900720c */ /* 0x000fe20003fc6270 */
[----:B------:R-:W-:Y:S01]  /*1230*/  IMAD.MOV R17, RZ, RZ, -R2 ;  /* 0x000000ffff117224 */ /* 0x000fe200078e0a02 */
[----:B------:R-:W-:Y:S01]  /*1240*/  LOP3.LUT R2, R12, 0x60, RZ, 0xc0, !PT ;  /* 0x000000600c027812 */ /* 0x000fe200078ec0ff */
[----:B------:R-:W-:Y:S02]  /*1250*/  IMAD.MOV R6, RZ, RZ, -R6 ;  /* 0x000000ffff067224 */ /* 0x000fe400078e0a06 */
[----:B------:R-:W-:Y:S01]  /*1260*/  @!P5 IMAD.IADD R28, R28, 0x1, -R33 ;  /* 0x000000011c1cd824 */ /* 0x000fe200078e0a21 */
[C---:B------:R-:W-:Y:S01]  /*1270*/  ISETP.GT.U32.AND P5, PT, R33.reuse, R26, PT ;  /* 0x0000001a2100720c */ /* 0x040fe20003fa4070 */
[----:B------:R-:W-:Y:S01]  /*1280*/  @!P4 IMAD.MOV R20, RZ, RZ, -R20 ;  /* 0x000000ffff14c224 */ /* 0x000fe200078e0a14 */
[----:B------:R-:W-:Y:S01]  /*1290*/  ISETP.GT.U32.AND P4, PT, R33, R27, PT ;  /* 0x0000001b2100720c */ /* 0x000fe20003f84070 */
[C---:B------:R-:W-:Y:S01]  /*12a0*/  IMAD R10, R31.reuse, R17, R10 ;  /* 0x000000111f0a7224 */ /* 0x040fe200078e020a */
[----:B------:R-:W-:Y:S01]  /*12b0*/  SHF.R.U32.HI R25, RZ, 0x1, R2 ;  /* 0x00000001ff197819 */ /* 0x000fe20000011602 */
[----:B------:R-:W-:-:S02]  /*12c0*/  IMAD R6, R31, R6, R8 ;  /* 0x000000061f067224 */ /* 0x000fc400078e0208 */
[----:B------:R-:W-:Y:S02]  /*12d0*/  IMAD.MOV.U32 R17, RZ, RZ, R9 ;  /* 0x000000ffff117224 */ /* 0x000fe400078e0009 */
[----:B------:R-:W-:Y:S01]  /*12e0*/  IMAD.MOV.U32 R155, RZ, RZ, R14 ;  /* 0x000000ffff9b7224 */ /* 0x000fe200078e000e */
[----:B------:R-:W1:Y:S01]  /*12f0*/  LDC.64 R8, c[0x0][0x230] ;  /* 0x00008c00ff087b82 */ /* 0x000e620000000a00 */
[----:B------:R-:W-:Y:S01]  /*1300*/  @!P3 IMAD.MOV R17, RZ, RZ, -R17 ;  /* 0x000000ffff11b224 */ /* 0x000fe200078e0a11 */
[C---:B------:R-:W-:Y:S01]  /*1310*/  ISETP.GT.U32.AND P3, PT, R31.reuse, R6, PT ;  /* 0x000000061f00720c */ /* 0x040fe20003f64070 */
[----:B------:R-:W-:Y:S01]  /*1320*/  @!P0 IMAD.MOV R155, RZ, RZ, -R155 ;  /* 0x000000ffff9b8224 */ /* 0x000fe200078e0a9b */
[----:B------:R-:W-:Y:S01]  /*1330*/  ISETP.GT.U32.AND P0, PT, R31, R10, PT ;  /* 0x0000000a1f00720c */ /* 0x000fe20003f04070 */
[----:B------:R-:W-:Y:S01]  /*1340*/  IMAD.MOV.U32 R19, RZ, RZ, R16 ;  /* 0x000000ffff137224 */ /* 0x000fe200078e0010 */
[----:B------:R-:W-:Y:S01]  /*1350*/  LOP3.LUT R16, RZ, R189, RZ, 0x33, !PT ;  /* 0x000000bdff107212 */ /* 0x000fe200078e33ff */
[----:B------:R-:W-:Y:S01]  /*1360*/  @!P2 IMAD.MOV R18, RZ, RZ, -R18 ;  /* 0x000000ffff12a224 */ /* 0x000fe200078e0a12 */
[C---:B------:R-:W-:Y:S01]  /*1370*/  ISETP.GT.U32.AND P2, PT, R33.reuse, R24, PT ;  /* 0x000000182100720c */ /* 0x040fe20003f44070 */
[----:B------:R-:W-:Y:S01]  /*1380*/  @!P1 IMAD.MOV R19, RZ, RZ, -R19 ;  /* 0x000000ffff139224 */ /* 0x000fe200078e0a13 */
[----:B------:R-:W-:Y:S01]  /*1390*/  ISETP.GT.U32.AND P1, PT, R33, R23, PT ;  /* 0x000000172100720c */ /* 0x000fe20003f24070 */
[--C-:B------:R-:W-:Y:S01]  /*13a0*/  @!P5 IMAD.IADD R26, R26, 0x1, -R33.reuse ;  /* 0x000000011a1ad824 */ /* 0x100fe200078e0a21 */
[----:B------:R-:W-:Y:S01]  /*13b0*/  ISETP.GE.AND P5, PT, R35, RZ, PT ;  /* 0x000000ff2300720c */ /* 0x000fe20003fa6270 */
[----:B------:R-:W-:Y:S01]  /*13c0*/  @!P4 IMAD.IADD R27, R27, 0x1, -R33 ;  /* 0x000000011b1bc824 */ /* 0x000fe200078e0a21 */
[----:B------:R-:W-:Y:S01]  /*13d0*/  ISETP.GE.AND P4, PT, R36, RZ, PT ;  /* 0x000000ff2400720c */ /* 0x000fe20003f86270 */
[--C-:B------:R-:W-:Y:S01]  /*13e0*/  @!P3 IMAD.IADD R6, R6, 0x1, -R31.reuse ;  /* 0x000000010606b824 */ /* 0x100fe200078e0a1f */
[----:B------:R-:W-:Y:S01]  /*13f0*/  ISETP.GT.U32.AND P3, PT, R33, R28, PT ;  /* 0x0000001c2100720c */ /* 0x000fe20003f64070 */
[----:B------:R-:W-:-:S02]  /*1400*/  @!P0 IMAD.IADD R10, R10, 0x1, -R31 ;  /* 0x000000010a0a8824 */ /* 0x000fc400078e0a1f */
[----:B------:R-:W-:Y:S01]  /*1410*/  IMAD.SHL.U32 R7, R12, 0x10, RZ ;  /* 0x000000100c077824 */ /* 0x000fe200078e00ff */
[C---:B------:R-:W-:Y:S01]  /*1420*/  ISETP.GT.U32.AND P0, PT, R31.reuse, R6, PT ;  /* 0x000000061f00720c */ /* 0x040fe20003f04070 */
[----:B------:R-:W-:Y:S01]  /*1430*/  @!P6 IMAD.MOV R21, RZ, RZ, -R21 ;  /* 0x000000ffff15e224 */ /* 0x000fe200078e0a15 */
[----:B------:R-:W-:Y:S01]  /*1440*/  ISETP.GT.U32.AND P6, PT, R31, R10, PT ;  /* 0x0000000a1f00720c */ /* 0x000fe20003fc4070 */
[--C-:B------:R-:W-:Y:S01]  /*1450*/  @!P2 IMAD.IADD R24, R24, 0x1, -R33.reuse ;  /* 0x000000011818a824 */ /* 0x100fe200078e0a21 */
[----:B------:R-:W-:Y:S01]  /*1460*/  LOP3.LUT R7, R7, 0x70, RZ, 0xc0, !PT ;  /* 0x0000007007077812 */ /* 0x000fe200078ec0ff */
[----:B------:R-:W-:Y:S01]  /*1470*/  @!P1 IMAD.IADD R23, R23, 0x1, -R33 ;  /* 0x0000000117179824 */ /* 0x000fe200078e0a21 */
[----:B------:R-:W-:Y:S01]  /*1480*/  ISETP.GE.AND P1, PT, R32, RZ, PT ;  /* 0x000000ff2000720c */ /* 0x000fe20003f26270 */
[----:B------:R-:W-:Y:S01]  /*1490*/  @!P5 IMAD.MOV R24, RZ, RZ, -R24 ;  /* 0x000000ffff18d224 */ /* 0x000fe200078e0a18 */
[----:B------:R-:W-:Y:S01]  /*14a0*/  ISETP.GE.AND P2, PT, R34, RZ, PT ;  /* 0x000000ff2200720c */ /* 0x000fe20003f46270 */
[----:B------:R-:W-:Y:S01]  /*14b0*/  @!P4 IMAD.MOV R26, RZ, RZ, -R26 ;  /* 0x000000ffff1ac224 */ /* 0x000fe200078e0a1a */
[----:B------:R-:W-:Y:S01]  /*14c0*/  ISETP.GE.AND P5, PT, R3, RZ, PT ;  /* 0x000000ff0300720c */ /* 0x000fe20003fa6270 */
[C---:B------:R-:W-:Y:S01]  /*14d0*/  IMAD R2, R4.reuse, 0x80, R7 ;  /* 0x0000008004027824 */ /* 0x040fe200078e0207 */
[----:B------:R-:W-:Y:S01]  /*14e0*/  ISETP.GE.AND P4, PT, R5, RZ, PT ;  /* 0x000000ff0500720c */ /* 0x000fe20003f86270 */
[----:B------:R-:W-:Y:S01]  /*14f0*/  IMAD.SHL.U32 R4, R4, 0x4, RZ ;  /* 0x0000000404047824 */ /* 0x000fe200078e00ff */
[----:B------:R-:W-:Y:S01]  /*1500*/  LOP3.LUT R7, RZ, R188, RZ, 0x33, !PT ;  /* 0x000000bcff077212 */ /* 0x000fe200078e33ff */
[--C-:B------:R-:W-:Y:S01]  /*1510*/  @!P0 IMAD.IADD R6, R6, 0x1, -R31.reuse ;  /* 0x0000000106068824 */ /* 0x100fe200078e0a1f */
[----:B------:R-:W-:Y:S01]  /*1520*/  ISETP.GE.AND P0, PT, R30, RZ, PT ;  /* 0x000000ff1e00720c */ /* 0x000fe20003f06270 */
[----:B------:R-:W-:Y:S01]  /*1530*/  @!P6 IMAD.IADD R10, R10, 0x1, -R31 ;  /* 0x000000010a0ae824 */ /* 0x000fe200078e0a1f */
[----:B------:R-:W-:Y:S01]  /*1540*/  LOP3.LUT R4, R4, R25, RZ, 0x3c, !PT ;  /* 0x0000001904047212 */ /* 0x000fe200078e3cff */
[----:B------:R-:W-:Y:S01]  /*1550*/  IMAD.MOV.U32 R25, RZ, RZ, R23 ;  /* 0x000000ffff197224 */ /* 0x000fe200078e0017 */
[----:B------:R-:W-:Y:S01]  /*1560*/  LOP3.LUT R157, R2, 0x10, RZ, 0x3c, !PT ;  /* 0x00000010029d7812 */ /* 0x000fe200078e3cff */
[----:B------:R-:W-:Y:S01]  /*1570*/  @!P1 IMAD.MOV R22, RZ, RZ, -R22 ;  /* 0x000000ffff169224 */ /* 0x000fe200078e0a16 */
[----:B------:R-:W-:Y:S01]  /*1580*/  ISETP.NE.AND P1, PT, R189, RZ, PT ;  /* 0x000000ffbd00720c */ /* 0x000fe20003f25270 */
[----:B------:R-:W-:Y:S01]  /*1590*/  @!P2 IMAD.MOV R25, RZ, RZ, -R25 ;  /* 0x000000ffff19a224 */ /* 0x000fe200078e0a19 */
[----:B------:R-:W-:Y:S01]  /*15a0*/  ISETP.NE.AND P2, PT, R188, RZ, PT ;  /* 0x000000ffbc00720c */ /* 0x000fe20003f45270 */
[----:B------:R-:W-:Y:S01]  /*15b0*/  @!P5 IMAD.MOV R6, RZ, RZ, -R6 ;  /* 0x000000ffff06d224 */ /* 0x000fe200078e0a06 */
[C---:B------:R-:W-:Y:S01]  /*15c0*/  SEL R153, R16.reuse, R18, !P1 ;  /* 0x0000001210997207 */ /* 0x040fe20004800000 */
[----:B------:R-:W-:Y:S01]  /*15d0*/  @!P4 IMAD.MOV R10, RZ, RZ, -R10 ;  /* 0x000000ffff0ac224 */ /* 0x000fe200078e0a0a */
[----:B------:R-:W-:Y:S01]  /*15e0*/  SEL R18, R16, R24, !P1 ;  /* 0x0000001810127207 */ /* 0x000fe20004800000 */
[----:B------:R-:W-:Y:S01]  /*15f0*/  @!P3 IMAD.IADD R28, R28, 0x1, -R33 ;  /* 0x000000011c1cb824 */ /* 0x000fe200078e0a21 */
[C---:B------:R-:W-:Y:S01]  /*1600*/  SEL R6, R7.reuse, R6, !P2 ;  /* 0x0000000607067207 */ /* 0x040fe20005000000 */
[----:B------:R-:W-:Y:S01]  /*1610*/  VIADD R224, R2, UR8 ;  /* 0x0000000802e07c36 */ /* 0x000fe20008000000 */
[----:B------:R-:W-:Y:S01]  /*1620*/  SEL R24, R7, R10, !P2 ;  /* 0x0000000a07187207 */ /* 0x000fe20005000000 */
[C---:B-1----:R-:W-:Y:S01]  /*1630*/  VIADD R7, R8.reuse, 0xffffffff ;  /* 0xffffffff08077836 */ /* 0x042fe20000000000 */
[----:B------:R-:W-:Y:S01]  /*1640*/  ISETP.GE.AND P3, PT, R37, RZ, PT ;  /* 0x000000ff2500720c */ /* 0x000fe20003f66270 */
[----:B------:R-:W-:Y:S01]  /*1650*/  VIADD R10, R8, 0xfffffffe ;  /* 0xfffffffe080a7836 */ /* 0x000fe20000000000 */
[----:B------:R-:W-:Y:S01]  /*1660*/  SEL R14, R16, R11, !P1 ;  /* 0x0000000b100e7207 */ /* 0x000fe20004800000 */
[----:B------:R-:W-:Y:S01]  /*1670*/  VIADD R11, R8, 0xfffffffd ;  /* 0xfffffffd080b7836 */ /* 0x000fe20000000000 */
[----:B------:R-:W-:Y:S01]  /*1680*/  SEL R154, R16, R19, !P1 ;  /* 0x00000013109a7207 */ /* 0x000fe20004800000 */
[----:B------:R-:W-:Y:S01]  /*1690*/  @!P0 IMAD.MOV R28, RZ, RZ, -R28 ;  /* 0x000000ffff1c8224 */ /* 0x000fe200078e0a1c */
[----:B------:R-:W-:Y:S01]  /*16a0*/  ISETP.GE.U32.AND P0, PT, R7, 0x7fffffe0, PT ;  /* 0x7fffffe00700780c */ /* 0x000fe20003f06070 */
[----:B------:R-:W-:Y:S01]  /*16b0*/  VIADD R7, R8, 0xfffffffb ;  /* 0xfffffffb08077836 */ /* 0x000fe20000000000 */
[----:B------:R-:W-:Y:S01]  /*16c0*/  ISETP.GE.U32.AND P6, PT, R10, 0x7fffffdf, PT ;  /* 0x7fffffdf0a00780c */ /* 0x000fe20003fc6070 */
[-C--:B------:R-:W-:Y:S01]  /*16d0*/  IMAD R10, R6, R9.reuse, RZ ;  /* 0x00000009060a7224 */ /* 0x080fe200078e02ff */
[----:B------:R-:W-:Y:S01]  /*16e0*/  ISETP.GE.U32.AND P5, PT, R11, 0x7fffffde, PT ;  /* 0x7fffffde0b00780c */ /* 0x000fe20003fa6070 */
[----:B------:R-:W-:Y:S01]  /*16f0*/  IMAD R11, R24, R9, RZ ;  /* 0x00000009180b7224 */ /* 0x000fe200078e02ff */
[----:B------:R-:W-:Y:S01]  /*1700*/  ISETP.GE.U32.AND P4, PT, R7, 0x7fffffdc, PT ;  /* 0x7fffffdc0700780c */ /* 0x000fe20003f86070 */
[----:B------:R-:W-:Y:S01]  /*1710*/  IMAD.SHL.U32 R6, R10, 0x4, RZ ;  /* 0x000000040a067824 */ /* 0x000fe200078e00ff */
[C---:B------:R-:W-:Y:S01]  /*1720*/  SEL R19, R16.reuse, R22, !P1 ;  /* 0x0000001610137207 */ /* 0x040fe20004800000 */
[----:B------:R-:W-:Y:S01]  /*1730*/  IMAD.SHL.U32 R7, R11, 0x4, RZ ;  /* 0x000000040b077824 */ /* 0x000fe200078e00ff */
[----:B------:R-:W-:Y:S01]  /*1740*/  SEL R22, R16, R25, !P1 ;  /* 0x0000001910167207 */ /* 0x000fe20004800000 */
[----:B------:R-:W-:Y:S01]  /*1750*/  @!P3 IMAD.MOV R27, RZ, RZ, -R27 ;  /* 0x000000ffff1bb224 */ /* 0x000fe200078e0a1b */
[----:B------:R-:W-:Y:S01]  /*1760*/  IADD3 R204, P2, R6, UR6, RZ ;  /* 0x0000000606cc7c10 */ /* 0x000fe2000ff5e0ff */
[----:B------:R-:W-:Y:S01]  /*1770*/  VIADD R25, R8, 0xfffffffc ;  /* 0xfffffffc08197836 */ /* 0x000fe20000000000 */
[----:B------:R-:W-:Y:S01]  /*1780*/  SEL R156, R16, R17, !P1 ;  /* 0x00000011109c7207 */ /* 0x000fe20004800000 */
[----:B------:R-:W-:Y:S01]  /*1790*/  VIADD R9, R8, 0xfffffffa ;  /* 0xfffffffa08097836 */ /* 0x000fe20000000000 */
[----:B------:R-:W-:Y:S01]  /*17a0*/  SEL R152, R16, R20, !P1 ;  /* 0x0000001410987207 */ /* 0x000fe20004800000 */
[----:B------:R-:W-:Y:S01]  /*17b0*/  VIADD R34, R8, 0xfffffff6 ;  /* 0xfffffff608227836 */ /* 0x000fe20000000000 */
[----:B------:R-:W-:Y:S01]  /*17c0*/  SEL R23, R16, R21, !P1 ;  /* 0x0000001510177207 */ /* 0x000fe20004800000 */
[----:B------:R-:W-:Y:S01]  /*17d0*/  VIADD R220, R157, UR8 ;  /* 0x000000089ddc7c36 */ /* 0x000fe20008000000 */
[----:B------:R-:W-:Y:S01]  /*17e0*/  IADD3 R24, P3, R7, UR6, RZ ;  /* 0x0000000607187c10 */ /* 0x000fe2000ff7e0ff */
[----:B------:R-:W-:Y:S01]  /*17f0*/  VIADD R62, R8, 0xffffffee ;  /* 0xffffffee083e7836 */ /* 0x000fe20000000000 */
[----:B------:R-:W-:Y:S01]  /*1800*/  SEL R15, R16, R15, !P1 ;  /* 0x0000000f100f7207 */ /* 0x000fe20004800000 */
        /* <DEDUP_REMOVED lines=12> */
[C---:B------:R-:W-:Y:S01]  /*18d0*/  VIADD R74, R8.reuse, 0xffffffc2 ;  /* 0xffffffc2084a7836 */ /* 0x040fe20000000000 */
[----:B------:R-:W-:Y:S01]  /*18e0*/  ISETP.GE.U32.AND P1, PT, R25, 0x7fffffdd, PT ;  /* 0x7fffffdd1900780c */ /* 0x000fe20003f26070 */
[----:B------:R-:W-:Y:S01]  /*18f0*/  VIADD R73, R8, 0xffffffc3 ;  /* 0xffffffc308497836 */ /* 0x000fe20000000000 */
[----:B------:R-:W-:Y:S01]  /*1900*/  LEA.HI.X.SX32 R205, R10, UR7, 0x2, P2 ;  /* 0x000000070acd7c11 */ /* 0x000fe200090f16ff */
[C---:B------:R-:W-:Y:S01]  /*1910*/  VIADD R77, R8.reuse, 0xffffffdd ;  /* 0xffffffdd084d7836 */ /* 0x040fe20000000000 */
[----:B------:R-:W-:Y:S01]  /*1920*/  LEA.HI.X.SX32 R25, R11, UR7, 0x2, P3 ;  /* 0x000000070b197c11 */ /* 0x000fe200098f16ff */
[C---:B------:R-:W-:Y:S01]  /*1930*/  VIADD R78, R8.reuse, 0xffffffde ;  /* 0xffffffde084e7836 */ /* 0x040fe20000000000 */
[----:B------:R-:W-:Y:S01]  /*1940*/  ISETP.GE.U32.AND P2, PT, R9, 0x7fffffdb, PT ;  /* 0x7fffffdb0900780c */ /* 0x000fe20003f46070 */
[----:B------:R-:W-:Y:S01]  /*1950*/  VIADD R9, R8, 0xfffffff8 ;  /* 0xfffffff808097836 */ /* 0x000fe20000000000 */
[----:B------:R-:W-:Y:S01]  /*1960*/  ISETP.GE.U32.AND P3, PT, R26, 0x7fffffda, PT ;  /* 0x7fffffda1a00780c */ /* 0x000fe20003f66070 */
[----:B------:R-:W-:Y:S01]  /*1970*/  IMAD.WIDE R26, R158, 0x4, R204 ;  /* 0x000000049e1a7825 */ /* 0x000fe200078e02cc */
[----:B------:R-:W-:Y:S01]  /*1980*/  @!PT LDS RZ, [RZ] ;  /* 0x00000000fffff984 */ /* 0x000fe20000000800 */
[----:B------:R-:W-:Y:S01]  /*1990*/  @!PT LDS RZ, [RZ] ;  /* 0x00000000fffff984 */ /* 0x000fe20000000800 */
[----:B------:R-:W-:Y:S01]  /*19a0*/  @!PT LDS RZ, [RZ] ;  /* 0x00000000fffff984 */ /* 0x000fe20000000800 */
[----:B------:R-:W-:Y:S01]  /*19b0*/  LDGSTS.E [R224], desc[UR16][R204.64], !P0 ;  /* 0x00000000cce07fae */ /* 0x000fe2000c121850 */
[----:B------:R-:W-:-:S02]  /*19c0*/  LOP3.LUT R157, R2, 0x20, RZ, 0x3c, !PT ;  /* 0x00000020029d7812 */ /* 0x000fc400078e3cff */
[----:B------:R-:W-:Y:S01]  /*19d0*/  IMAD.WIDE R28, R158, 0x4, R24 ;  /* 0x000000049e1c7825 */ /* 0x000fe200078e0218 */
[----:B------:R1:W-:Y:S01]  /*19e0*/  LDGSTS.E [R224+0x4000], desc[UR16][R24.64], !P0 ;  /* 0x0400000018e07fae */ /* 0x0003e2000c121850 */
[----:B------:R-:W-:Y:S02]  /*19f0*/  ISETP.GE.U32.AND P0, PT, R9, 0x7fffffd9, PT ;  /* 0x7fffffd90900780c */ /* 0x000fe40003f06070 */
[C---:B------:R-:W-:Y:S01]  /*1a00*/  IMAD.WIDE R30, R239.reuse, 0x4, R204 ;  /* 0x00000004ef1e7825 */ /* 0x040fe200078e02cc */
[----:B------:R2:W-:Y:S01]  /*1a10*/  LDGSTS.E [R224+0x4], desc[UR16][R26.64], !P6 ;  /* 0x000040001ae07fae */ /* 0x0005e2000f121850 */
[----:B------:R-:W-:Y:S02]  /*1a20*/  LOP3.LUT R175, R2, 0x70, RZ, 0x3c, !PT ;  /* 0x0000007002af7812 */ /* 0x000fe400078e3cff */
[--C-:B------:R-:W-:Y:S01]  /*1a30*/  IMAD.WIDE R32, R239, 0x4, R24.reuse ;  /* 0x00000004ef207825 */ /* 0x100fe200078e0218 */
[----:B------:R3:W-:Y:S03]  /*1a40*/  LDGSTS.E [R224+0x4004], desc[UR16][R28.64], !P6 ;  /* 0x040040001ce07fae */ /* 0x0007e6000f121850 */
[----:B------:R-:W-:Y:S01]  /*1a50*/  VIADD R9, R8, 0xfffffff7 ;  /* 0xfffffff708097836 */ /* 0x000fe20000000000 */
[----:B------:R4:W-:Y:S01]  /*1a60*/  LDGSTS.E [R224+0x8], desc[UR16][R30.64], !P5 ;  /* 0x000080001ee07fae */ /* 0x0009e2000e921850 */
[----:B------:R-:W-:-:S03]  /*1a70*/  IMAD.WIDE R36, R235, 0x4, R24 ;  /* 0x00000004eb247825 */ /* 0x000fc600078e0218 */
[----:B------:R5:W-:Y:S01]  /*1a80*/  LDGSTS.E [R224+0x4008], desc[UR16][R32.64], !P5 ;  /* 0x0400800020e07fae */ /* 0x000be2000e921850 */
[----:B------:R-:W-:Y:S01]  /*1a90*/  ISETP.GE.U32.AND P5, PT, R34, 0x7fffffd7, PT ;  /* 0x7fffffd72200780c */ /* 0x000fe20003fa6070 */
[----:B------:R-:W-:Y:S01]  /*1aa0*/  IMAD.WIDE R34, R235, 0x4, R204 ;  /* 0x00000004eb227825 */ /* 0x000fe200078e02cc */
[----:B------:R-:W-:-:S03]  /*1ab0*/  ISETP.GE.U32.AND P6, PT, R9, 0x7fffffd8, PT ;  /* 0x7fffffd80900780c */ /* 0x000fc60003fc6070 */
[----:B------:R-:W-:Y:S01]  /*1ac0*/  VIADD R9, R8, 0xfffffff5 ;  /* 0xfffffff508097836 */ /* 0x000fe20000000000 */
[----:B------:R5:W-:Y:S01]  /*1ad0*/  LDGSTS.E [R224+0xc], desc[UR16][R34.64], !P1 ;  /* 0x0000c00022e07fae */ /* 0x000be2000c921850 */
[----:B------:R-:W-:-:S03]  /*1ae0*/  IMAD.WIDE R38, R222, 0x4, R204 ;  /* 0x00000004de267825 */ /* 0x000fc600078e02cc */
[----:B------:R5:W-:Y:S01]  /*1af0*/  LDGSTS.E [R224+0x400c], desc[UR16][R36.64], !P1 ;  /* 0x0400c00024e07fae */ /* 0x000be2000c921850 */
[----:B------:R-:W-:Y:S01]  /*1b00*/  IMAD.WIDE R40, R222, 0x4, R24 ;  /* 0x00000004de287825 */ /* 0x000fe200078e0218 */
[----:B------:R-:W-:Y:S02]  /*1b10*/  ISETP.GE.U32.AND P1, PT, R9, 0x7fffffd6, PT ;  /* 0x7fffffd60900780c */ /* 0x000fe40003f26070 */
[----:B------:R5:W-:Y:S01]  /*1b20*/  LDGSTS.E [R220], desc[UR16][R38.64], !P4 ;  /* 0x0000000026dc7fae */ /* 0x000be2000e121850 */
[----:B------:R-:W-:Y:S02]  /*1b30*/  VIADD R9, R8, 0xfffffff4 ;  /* 0xfffffff408097836 */ /* 0x000fe40000000000 */
[C---:B------:R-:W-:Y:S01]  /*1b40*/  IMAD.WIDE R42, R234.reuse, 0x4, R204 ;  /* 0x00000004ea2a7825 */ /* 0x040fe200078e02cc */
[----:B------:R5:W-:Y:S02]  /*1b50*/  LDGSTS.E [R220+0x4000], desc[UR16][R40.64], !P4 ;  /* 0x0400000028dc7fae */ /* 0x000be4000e121850 */
[----:B------:R-:W-:Y:S01]  /*1b60*/  ISETP.GE.U32.AND P4, PT, R9, 0x7fffffd5, PT ;  /* 0x7fffffd50900780c */ /* 0x000fe20003f86070 */
[----:B------:R-:W-:Y:S01]  /*1b70*/  IMAD.WIDE R44, R234, 0x4, R24 ;  /* 0x00000004ea2c7825 */ /* 0x000fe200078e0218 */
[----:B------:R5:W-:Y:S03]  /*1b80*/  LDGSTS.E [R220+0x4], desc[UR16][R42.64], !P2 ;  /* 0x000040002adc7fae */ /* 0x000be6000d121850 */
[----:B------:R-:W-:Y:S01]  /*1b90*/  VIADD R9, R8, 0xfffffff3 ;  /* 0xfffffff308097836 */ /* 0x000fe20000000000 */
[----:B------:R5:W-:Y:S01]  /*1ba0*/  LDGSTS.E [R220+0x4004], desc[UR16][R44.64], !P2 ;  /* 0x040040002cdc7fae */ /* 0x000be2000d121850 */
[----:B------:R-:W-:-:S03]  /*1bb0*/  IMAD.WIDE R46, R231, 0x4, R204 ;  /* 0x00000004e72e7825 */ /* 0x000fc600078e02cc */
        /* <DEDUP_REMOVED lines=11> */
[----:B------:R-:W-:Y:S01]  /*1c70*/  VIADD R219, R157, UR8 ;  /* 0x000000089ddb7c36 */ /* 0x000fe20008000000 */
[----:B------:R-:W-:Y:S01]  /*1c80*/  LOP3.LUT R157, R2, 0x30, RZ, 0x3c, !PT ;  /* 0x00000030029d7812 */ /* 0x000fe200078e3cff */
[----:B------:R-:W-:Y:S01]  /*1c90*/  IMAD.WIDE R54, R227, 0x4, R204 ;  /* 0x00000004e3367825 */ /* 0x000fe200078e02cc */
[----:B------:R-:W-:-:S03]  /*1ca0*/  ISETP.GE.U32.AND P0, PT, R9, 0x7fffffd2, PT ;  /* 0x7fffffd20900780c */ /* 0x000fc60003f06070 */
[----:B------:R-:W-:Y:S01]  /*1cb0*/  IMAD.WIDE R56, R227, 0x4, R24 ;  /* 0x00000004e3387825 */ /* 0x000fe200078e0218 */
[----:B------:R5:W-:Y:S03]  /*1cc0*/  LDGSTS.E [R219], desc[UR16][R54.64], !P6 ;  /* 0x0000000036db7fae */ /* 0x000be6000f121850 */
[----:B------:R-:W-:Y:S01]  /*1cd0*/  VIADD R9, R8, 0xffffffec ;  /* 0xffffffec08097836 */ /* 0x000fe20000000000 */
[----:B------:R5:W-:Y:S01]  /*1ce0*/  LDGSTS.E [R219+0x4000], desc[UR16][R56.64], !P6 ;  /* 0x0400000038db7fae */ /* 0x000be2000f121850 */
[----:B------:R-:W-:-:S03]  /*1cf0*/  IMAD.WIDE R58, R226, 0x4, R204 ;  /* 0x00000004e23a7825 */ /* 0x000fc600078e02cc */
[----:B------:R-:W-:Y:S01]  /*1d00*/  ISETP.GE.U32.AND P6, PT, R9, 0x7fffffcd, PT ;  /* 0x7fffffcd0900780c */ /* 0x000fe20003fc6070 */
[----:B------:R-:W-:Y:S01]  /*1d10*/  IMAD.WIDE R60, R226, 0x4, R24 ;  /* 0x00000004e23c7825 */ /* 0x000fe200078e0218 */
[----:B------:R5:W-:Y:S02]  /*1d20*/  LDGSTS.E [R219+0x4], desc[UR16][R58.64], !P5 ;  /* 0x000040003adb7fae */ /* 0x000be4000e921850 */
[----:B------:R-:W-:Y:S01]  /*1d30*/  SEL R75, RZ, 0x1, P6 ;  /* 0x00000001ff4b7807 */ /* 0x000fe20003000000 */
[----:B------:R-:W-:Y:S01]  /*1d40*/  VIADD R9, R8, 0xffffffed ;  /* 0xffffffed08097836 */ /* 0x000fe20000000000 */
[----:B------:R5:W-:Y:S01]  /*1d50*/  LDGSTS.E [R219+0x4004], desc[UR16][R60.64], !P5 ;  /* 0x040040003cdb7fae */ /* 0x000be2000e921850 */
[----:B------:R-:W-:Y:S01]  /*1d60*/  ISETP.GE.U32.AND P6, PT, R62, 0x7fffffcf, PT ;  /* 0x7fffffcf3e00780c */ /* 0x000fe20003fc6070 */
[C---:B------:R-:W-:Y:S02]  /*1d70*/  VIADD R62, R8.reuse, 0xffffffe8 ;  /* 0xffffffe8083e7836 */ /* 0x040fe40000000000 */
[----:B------:R-:W-:Y:S01]  /*1d80*/  ISETP.GE.U32.AND P5, PT, R9, 0x7fffffce, PT ;  /* 0x7fffffce0900780c */ /* 0x000fe20003fa6070 */
[C---:B------:R-:W-:Y:S01]  /*1d90*/  VIADD R9, R8.reuse, 0xffffffef ;  /* 0xffffffef08097836 */ /* 0x040fe20000000000 */
[----:B------:R-:W-:Y:S01]  /*1da0*/  SEL R93, RZ, 0x4, P6 ;  /* 0x00000004ff5d7807 */ /* 0x000fe20003000000 */
[C---:B------:R-:W-:Y:S01]  /*1db0*/  VIADD R81, R8.reuse, 0xffffffd9 ;  /* 0xffffffd908517836 */ /* 0x040fe20000000000 */
[----:B------:R-:W-:Y:S01]  /*1dc0*/  SEL R90, RZ, 0x1fffe, P5 ;  /* 0x0001fffeff5a7807 */ /* 0x000fe20002800000 */
[C---:B------:R-:W-:Y:S01]  /*1dd0*/  VIADD R82, R8.reuse, 0xffffffda ;  /* 0xffffffda08527836 */ /* 0x040fe20000000000 */
[----:B------:R-:W-:Y:S01]  /*1de0*/  ISETP.GE.U32.AND P5, PT, R9, 0x7fffffd0, PT ;  /* 0x7fffffd00900780c */ /* 0x000fe20003fa6070 */
[----:B------:R-:W-:Y:S01]  /*1df0*/  VIADD R9, R8, 0xffffffe9 ;  /* 0xffffffe908097836 */ /* 0x000fe20000000000 */
[----:B------:R-:W-:Y:S01]  /*1e00*/  ISETP.GE.U32.AND P6, PT, R62, 0x7fffffc9, PT ;  /* 0x7fffffc93e00780c */ /* 0x000fe20003fc6070 */
[C---:B------:R-:W-:Y:S01]  /*1e10*/  VIADD R62, R8.reuse, 0xffffffea ;  /* 0xffffffea083e7836 */ /* 0x040fe20000000000 */
[----:B------:R-:W-:Y:S01]  /*1e20*/  SEL R94, RZ, 0x7fff8, P5 ;  /* 0x0007fff8ff5e7807 */ /* 0x000fe20002800000 */
[C---:B------:R-:W-:Y:S01]  /*1e30*/  VIADD R85, R8.reuse, 0xffffffd5 ;  /* 0xffffffd508557836 */ /* 0x040fe20000000000 */
[----:B------:R-:W-:Y:S01]  /*1e40*/  ISETP.GE.U32.AND P5, PT, R9, 0x7fffffca, PT ;  /* 0x7fffffca0900780c */ /* 0x000fe20003fa6070 */
[C---:B------:R-:W-:Y:S01]  /*1e50*/  VIADD R9, R8.reuse, 0xffffffeb ;  /* 0xffffffeb08097836 */ /* 0x040fe20000000000 */
[----:B------:R-:W-:Y:S01]  /*1e60*/  SEL R98, RZ, 0x1, P6 ;  /* 0x00000001ff627807 */ /* 0x000fe20003000000 */
        /* <DEDUP_REMOVED lines=16> */
[C---:B------:R-:W-:Y:S01]  /*1f70*/  VIADD R95, R8.reuse, 0xffffffd3 ;  /* 0xffffffd3085f7836 */ /* 0x040fe20000000000 */
[----:B------:R-:W-:Y:S01]  /*1f80*/  ISETP.GE.U32.AND P6, PT, R63, 0x7fffffc7, PT ;  /* 0x7fffffc73f00780c */ /* 0x000fe20003fc6070 */
[----:B------:R-:W-:Y:S01]  /*1f90*/  VIADD R179, R8, 0xffffffc0 ;  /* 0xffffffc008b37836 */ /* 0x000fe20000000000 */
[----:B------:R-:W-:Y:S01]  /*1fa0*/  SEL R103, RZ, 0x1fffe, P5 ;  /* 0x0001fffeff677807 */ /* 0x000fe20002800000 */
[----:B------:R-:W-:Y:S01]  /*1fb0*/  IMAD.IADD R98, R98, 0x1, R99 ;  /* 0x0000000162627824 */ /* 0x000fe200078e0263 */
[----:B------:R-:W-:Y:S01]  /*1fc0*/  ISETP.GE.U32.AND P5, PT, R62, 0x7fffffc8, PT ;  /* 0x7fffffc83e00780c */ /* 0x000fe20003fa6070 */
[----:B------:R-:W-:Y:S01]  /*1fd0*/  VIADD R62, R8, 0xffffffe2 ;  /* 0xffffffe2083e7836 */ /* 0x000fe20000000000 */
[----:B------:R-:W-:Y:S01]  /*1fe0*/  SEL R100, RZ, 0x4, P6 ;  /* 0x00000004ff647807 */ /* 0x000fe20003000000 */
[----:B------:R-:W-:Y:S01]  /*1ff0*/  IMAD.IADD R102, R102, 0x1, R103 ;  /* 0x0000000166667824 */ /* 0x000fe200078e0267 */
[----:B------:R-:W-:Y:S01]  /*2000*/  ISETP.GE.U32.AND P6, PT, R9, 0x7fffffc2, PT ;  /* 0x7fffffc20900780c */ /* 0x000fe20003fc6070 */
[C---:B------:R-:W-:Y:S01]  /*2010*/  VIADD R9, R8.reuse, 0xffffffe3 ;  /* 0xffffffe308097836 */ /* 0x040fe20000000000 */
[----:B------:R-:W-:Y:S01]  /*2020*/  SEL R101, RZ, 0x7fff8, P5 ;  /* 0x0007fff8ff657807 */ /* 0x000fe20002800000 */
[----:B------:R-:W-:Y:S01]  /*2030*/  VIADD R182, R8, 0x1f ;  /* 0x0000001f08b67836 */ /* 0x000fe20000000000 */
[----:B------:R-:W-:Y:S01]  /*2040*/  ISETP.GE.U32.AND P5, PT, R62, 0x7fffffc3, PT ;  /* 0x7fffffc33e00780c */ /* 0x000fe20003fa6070 */
[C---:B------:R-:W-:Y:S01]  /*2050*/  VIADD R62, R8.reuse, 0xffffffcc ;  /* 0xffffffcc083e7836 */ /* 0x040fe20000000000 */
[----:B------:R-:W-:Y:S01]  /*2060*/  SEL R106, RZ, 0x1fffe, P6 ;  /* 0x0001fffeff6a7807 */ /* 0x000fe20003000000 */
[----:B------:R-:W-:Y:S01]  /*2070*/  VIADD R218, R157, UR8 ;  /* 0x000000089dda7c36 */ /* 0x000fe20008000000 */
[----:B------:R-:W-:Y:S01]  /*2080*/  ISETP.GE.U32.AND P6, PT, R9, 0x7fffffc4, PT ;  /* 0x7fffffc40900780c */ /* 0x000fe20003fc6070 */
[----:B------:R-:W-:Y:S01]  /*2090*/  VIADD R9, R8, 0xffffffcd ;  /* 0xffffffcd08097836 */ /* 0x000fe20000000000 */
[----:B------:R-:W-:Y:S01]  /*20a0*/  SEL R104, RZ, 0x4, P5 ;  /* 0x00000004ff687807 */ /* 0x000fe20002800000 */
[----:B------:R-:W-:Y:S01]  /*20b0*/  IMAD.WIDE R108, R192, 0x4, R24 ;  /* 0x00000004c06c7825 */ /* 0x000fe200078e0218 */
[----:B------:R-:W-:-:S02]  /*20c0*/  ISETP.GE.U32.AND P5, PT, R62, 0x7fffffad, PT ;  /* 0x7fffffad3e00780c */ /* 0x000fc40003fa6070 */
[----:B------:R-:W-:Y:S01]  /*20d0*/  SEL R105, RZ, 0x7fff8, P6 ;  /* 0x0007fff8ff697807 */ /* 0x000fe20003000000 */
[C---:B------:R-:W-:Y:S01]  /*20e0*/  VIADD R62, R8.reuse, 0xffffffce ;  /* 0xffffffce083e7836 */ /* 0x040fe20000000000 */
[----:B------:R-:W-:Y:S01]  /*20f0*/  ISETP.GE.U32.AND P6, PT, R9, 0x7fffffae, PT ;  /* 0x7fffffae0900780c */ /* 0x000fe20003fc6070 */
[----:B------:R-:W-:Y:S01]  /*2100*/  VIADD R9, R8, 0xffffffcf ;  /* 0xffffffcf08097836 */ /* 0x000fe20000000000 */
[----:B------:R-:W-:Y:S01]  /*2110*/  SEL R63, RZ, 0x1, P5 ;  /* 0x00000001ff3f7807 */ /* 0x000fe20002800000 */
[----:B------:R-:W-:Y:S01]  /*2120*/  IMAD.WIDE R110, R191, 0x4, R204 ;  /* 0x00000004bf6e7825 */ /* 0x000fe200078e02cc */
[----:B------:R-:W-:Y:S02]  /*2130*/  ISETP.GE.U32.AND P5, PT, R62, 0x7fffffaf, PT ;  /* 0x7fffffaf3e00780c */ /* 0x000fe40003fa6070 */
[----:B------:R-:W-:Y:S01]  /*2140*/  SEL R64, RZ, 0x1fffe, P6 ;  /* 0x0001fffeff407807 */ /* 0x000fe20003000000 */
[----:B------:R-:W-:Y:S01]  /*2150*/  VIADD R62, R8, 0xffffffc8 ;  /* 0xffffffc8083e7836 */ /* 0x000fe20000000000 */
[----:B------:R-:W-:Y:S01]  /*2160*/  ISETP.GE.U32.AND P6, PT, R9, 0x7fffffb0, PT ;  /* 0x7fffffb00900780c */ /* 0x000fe20003fc6070 */
[----:B------:R-:W-:Y:S01]  /*2170*/  IMAD.WIDE R112, R191, 0x4, R24 ;  /* 0x00000004bf707825 */ /* 0x000fe200078e0218 */
[----:B------:R-:W-:-:S02]  /*2180*/  SEL R9, RZ, 0x4, P5 ;  /* 0x00000004ff097807 */ /* 0x000fc40002800000 */
[----:B------:R-:W-:Y:S01]  /*2190*/  ISETP.GE.U32.AND P5, PT, R62, 0x7fffffa9, PT ;  /* 0x7fffffa93e00780c */ /* 0x000fe20003fa6070 */
[----:B------:R-:W-:Y:S01]  /*21a0*/  IMAD.IADD R63, R63, 0x1, R64 ;  /* 0x000000013f3f7824 */ /* 0x000fe200078e0240 */
[----:B------:R-:W-:Y:S01]  /*21b0*/  SEL R62, RZ, 0x7fff8, P6 ;  /* 0x0007fff8ff3e7807 */ /* 0x000fe20003000000 */
[----:B------:R-:W-:Y:S01]  /*21c0*/  IMAD.WIDE R114, R190, 0x4, R204 ;  /* 0x00000004be727825 */ /* 0x000fe200078e02cc */
[----:B------:R-:W-:Y:S02]  /*21d0*/  ISETP.GE.U32.AND P6, PT, R65, 0x7fffffaa, PT ;  /* 0x7fffffaa4100780c */ /* 0x000fe40003fc6070 */
[----:B------:R-:W-:Y:S01]  /*21e0*/  SEL R67, RZ, 0x1, P5 ;  /* 0x00000001ff437807 */ /* 0x000fe20002800000 */
[----:B------:R-:W-:Y:S01]  /*21f0*/  VIADD R65, R8, 0xffffffcb ;  /* 0xffffffcb08417836 */ /* 0x000fe20000000000 */
[----:B------:R-:W-:Y:S01]  /*2200*/  ISETP.GE.U32.AND P5, PT, R66, 0x7fffffab, PT ;  /* 0x7fffffab4200780c */ /* 0x000fe20003fa6070 */
[----:B------:R-:W-:Y:S01]  /*2210*/  VIADD R66, R8, 0xffffffc4 ;  /* 0xffffffc408427836 */ /* 0x000fe20000000000 */
[----:B------:R-:W-:Y:S01]  /*2220*/  SEL R68, RZ, 0x1fffe, P6 ;  /* 0x0001fffeff447807 */ /* 0x000fe20003000000 */
[----:B------:R-:W-:Y:S01]  /*2230*/  IMAD.WIDE R116, R190, 0x4, R24 ;  /* 0x00000004be747825 */ /* 0x000fe200078e0218 */
[----:B------:R-:W-:-:S02]  /*2240*/  ISETP.GE.U32.AND P6, PT, R65, 0x7fffffac, PT ;  /* 0x7fffffac4100780c */ /* 0x000fc40003fc6070 */
[----:B------:R-:W-:Y:S01]  /*2250*/  SEL R65, RZ, 0x4, P5 ;  /* 0x00000004ff417807 */ /* 0x000fe20002800000 */
[----:B------:R-:W-:Y:S01]  /*2260*/  IMAD.IADD R67, R67, 0x1, R68 ;  /* 0x0000000143437824 */ /* 0x000fe200078e0244 */
[----:B------:R-:W-:Y:S01]  /*2270*/  ISETP.GE.U32.AND P5, PT, R66, 0x7fffffa5, PT ;  /* 0x7fffffa54200780c */ /* 0x000fe20003fa6070 */
[----:B------:R-:W-:Y:S01]  /*2280*/  IMAD.WIDE R118, R187, 0x4, R204 ;  /* 0x00000004bb767825 */ /* 0x000fe200078e02cc */
[----:B------:R-:W-:Y:S02]  /*2290*/  SEL R66, RZ, 0x7fff8, P6 ;  /* 0x0007fff8ff427807 */ /* 0x000fe40003000000 */
[----:B------:R-:W-:Y:S01]  /*22a0*/  ISETP.GE.U32.AND P6, PT, R69, 0x7fffffa6, PT ;  /* 0x7fffffa64500780c */ /* 0x000fe20003fc6070 */
[----:B------:R-:W-:Y:S01]  /*22b0*/  VIADD R69, R8, 0xffffffc7 ;  /* 0xffffffc708457836 */ /* 0x000fe20000000000 */
[----:B------:R-:W-:Y:S01]  /*22c0*/  SEL R71, RZ, 0x1, P5 ;  /* 0x00000001ff477807 */ /* 0x000fe20002800000 */
[----:B------:R-:W-:Y:S01]  /*22d0*/  IMAD.WIDE R120, R187, 0x4, R24 ;  /* 0x00000004bb787825 */ /* 0x000fe200078e0218 */
[----:B------:R-:W-:-:S02]  /*22e0*/  ISETP.GE.U32.AND P5, PT, R70, 0x7fffffa7, PT ;  /* 0x7fffffa74600780c */ /* 0x000fc40003fa6070 */
[----:B------:R-:W-:Y:S01]  /*22f0*/  SEL R72, RZ, 0x1fffe, P6 ;  /* 0x0001fffeff487807 */ /* 0x000fe20003000000 */
[----:B------:R-:W-:Y:S01]  /*2300*/  VIADD R70, R8, 0xffffffc1 ;  /* 0xffffffc108467836 */ /* 0x000fe20000000000 */
[----:B------:R-:W-:Y:S01]  /*2310*/  ISETP.GE.U32.AND P6, PT, R69, 0x7fffffa8, PT ;  /* 0x7fffffa84500780c */ /* 0x000fe20003fc6070 */
[----:B------:R-:W-:Y:S01]  /*2320*/  IMAD.WIDE R122, R185, 0x4, R204 ;  /* 0x00000004b97a7825 */ /* 0x000fe200078e02cc */
[----:B------:R-:W-:Y:S02]  /*2330*/  SEL R69, RZ, 0x4, P5 ;  /* 0x00000004ff457807 */ /* 0x000fe40002800000 */
[----:B------:R-:W-:Y:S01]  /*2340*/  ISETP.GE.U32.AND P5, PT, R70, 0x7fffffa2, PT ;  /* 0x7fffffa24600780c */ /* 0x000fe20003fa6070 */
[----:B------:R-:W-:Y:S01]  /*2350*/  IMAD.IADD R71, R71, 0x1, R72 ;  /* 0x0000000147477824 */ /* 0x000fe200078e0248 */
        /* <DEDUP_REMOVED lines=9> */
[--C-:B------:R-:W-:Y:S01]  /*23f0*/  IMAD.WIDE R128, R184, 0x4, R24.reuse ;  /* 0x00000004b8807825 */ /* 0x100fe200078e0218 */
[----:B------:R-:W-:Y:S02]  /*2400*/  SEL R74, RZ, 0x7fff8, P5 ;  /* 0x0007fff8ff4a7807 */ /* 0x000fe40002800000 */
[----:B------:R-:W-:Y:S01]  /*2410*/  ISETP.GE.U32.AND P5, PT, R77, 0x7fffffbe, PT ;  /* 0x7fffffbe4d00780c */ /* 0x000fe20003fa6070 */
[----:B------:R-:W-:Y:S01]  /*2420*/  VIADD R77, R8, 0xffffffdf ;  /* 0xffffffdf084d7836 */ /* 0x000fe20000000000 */
[----:B------:R-:W-:Y:S01]  /*2430*/  SEL R79, RZ, 0x1, P6 ;  /* 0x00000001ff4f7807 */ /* 0x000fe20003000000 */
[----:B------:R-:W-:Y:S01]  /*2440*/  IMAD R15, R15, UR9, RZ ;  /* 0x000000090f0f7c24 */ /* 0x000fe2000f8e02ff */
[----:B------:R-:W-:Y:S01]  /*2450*/  ISETP.GE.U32.AND P6, PT, R78, 0x7fffffbf, PT ;  /* 0x7fffffbf4e00780c */ /* 0x000fe20003fc6070 */
[----:B------:R-:W-:Y:S01]  /*2460*/  VIADD R78, R8, 0xffffffd8 ;  /* 0xffffffd8084e7836 */ /* 0x000fe20000000000 */
[----:B------:R-:W-:Y:S01]  /*2470*/  SEL R80, RZ, 0x1fffe, P5 ;  /* 0x0001fffeff507807 */ /* 0x000fe20002800000 */
[----:B------:R-:W-:Y:S01]  /*2480*/  IMAD R155, R155, UR9, RZ ;  /* 0x000000099b9b7c24 */ /* 0x000fe2000f8e02ff */
[----:B------:R-:W-:Y:S01]  /*2490*/  ISETP.GE.U32.AND P5, PT, R77, 0x7fffffc0, PT ;  /* 0x7fffffc04d00780c */ /* 0x000fe20003fa6070 */
[----:B------:R-:W-:Y:S01]  /*24a0*/  IMAD.WIDE R132, R183, 0x4, R24 ;  /* 0x00000004b7847825 */ /* 0x000fe200078e0218 */
[----:B------:R-:W-:-:S02]  /*24b0*/  SEL R77, RZ, 0x4, P6 ;  /* 0x00000004ff4d7807 */ /* 0x000fc40003000000 */
[----:B------:R-:W-:Y:S01]  /*24c0*/  ISETP.GE.U32.AND P6, PT, R78, 0x7fffffb9, PT ;  /* 0x7fffffb94e00780c */ /* 0x000fe20003fc6070 */
[----:B------:R-:W-:Y:S01]  /*24d0*/  IMAD.IADD R79, R79, 0x1, R80 ;  /* 0x000000014f4f7824 */ /* 0x000fe200078e0250 */
[----:B------:R-:W-:Y:S01]  /*24e0*/  SEL R78, RZ, 0x7fff8, P5 ;  /* 0x0007fff8ff4e7807 */ /* 0x000fe20002800000 */
[----:B------:R-:W-:Y:S01]  /*24f0*/  IMAD R13, R13, UR9, RZ ;  /* 0x000000090d0d7c24 */ /* 0x000fe2000f8e02ff */
        /* <DEDUP_REMOVED lines=9> */
[----:B------:R-:W-:Y:S01]  /*2590*/  IMAD R21, R21, UR9, RZ ;  /* 0x0000000915157c24 */ /* 0x000fe2000f8e02ff */
[----:B------:R-:W-:Y:S01]  /*25a0*/  SEL R81, RZ, 0x4, P6 ;  /* 0x00000004ff517807 */ /* 0x000fe20003000000 */
[----:B------:R-:W-:Y:S01]  /*25b0*/  IMAD.IADD R83, R83, 0x1, R84 ;  /* 0x0000000153537824 */ /* 0x000fe200078e0254 */
[----:B------:R-:W-:Y:S01]  /*25c0*/  ISETP.GE.U32.AND P6, PT, R82, 0x7fffffb5, PT ;  /* 0x7fffffb55200780c */ /* 0x000fe20003fc6070 */
[----:B------:R-:W-:Y:S01]  /*25d0*/  IMAD R22, R22, UR9, RZ ;  /* 0x0000000916167c24 */ /* 0x000fe2000f8e02ff */
        /* <DEDUP_REMOVED lines=19> */
[----:B------:R-:W-:Y:S01]  /*2710*/  IMAD R17, R17, UR9, RZ ;  /* 0x0000000911117c24 */ /* 0x000fe2000f8e02ff */
[----:B------:R-:W-:Y:S01]  /*2720*/  SEL R91, RZ, 0x1, P6 ;  /* 0x00000001ff5b7807 */ /* 0x000fe20003000000 */
[----:B------:R-:W-:Y:S01]  /*2730*/  IMAD R18, R18, UR9, RZ ;  /* 0x0000000912127c24 */ /* 0x000fe2000f8e02ff */
[----:B------:R-:W-:Y:S01]  /*2740*/  ISETP.GE.U32.AND P6, PT, R92, 0x7fffffb3, PT ;  /* 0x7fffffb35c00780c */ /* 0x000fe20003fc6070 */
[----:B------:R-:W-:Y:S01]  /*2750*/  IMAD R16, R16, UR9, RZ ;  /* 0x0000000910107c24 */ /* 0x000fe2000f8e02ff */
[----:B------:R-:W-:Y:S01]  /*2760*/  SEL R92, RZ, 0x1fffe, P5 ;  /* 0x0001fffeff5c7807 */ /* 0x000fe20002800000 */
[----:B------:R-:W-:Y:S01]  /*2770*/  VIADD R186, R175, UR8 ;  /* 0x00000008afba7c36 */ /* 0x000fe20008000000 */
[----:B------:R-:W-:Y:S01]  /*2780*/  ISETP.GE.U32.AND P5, PT, R228, 0x7fffffc1, PT ;  /* 0x7fffffc1e400780c */ /* 0x000fe20003fa6070 */
[----:B------:R-:W-:Y:S01]  /*2790*/  IMAD.WIDE R198, R181, 0x4, R24 ;  /* 0x00000004b5c67825 */ /* 0x000fe200078e0218 */
[----:B------:R-:W-:-:S02]  /*27a0*/  SEL R89, RZ, 0x4, P6 ;  /* 0x00000004ff597807 */ /* 0x000fc40003000000 */
[----:B------:R-:W-:Y:S01]  /*27b0*/  ISETP.GE.U32.AND P6, PT, R95, 0x7fffffb4, PT ;  /* 0x7fffffb45f00780c */ /* 0x000fe20003fc6070 */
[----:B------:R-:W-:Y:S01]  /*27c0*/  IMAD.IADD R95, R75, 0x1, R90 ;  /* 0x000000014b5f7824 */ /* 0x000fe200078e025a */
[----:B------:R-:W-:Y:S01]  /*27d0*/  SEL R75, RZ, 0x1, P5 ;  /* 0x00000001ff4b7807 */ /* 0x000fe20002800000 */
[----:B------:R-:W-:Y:S01]  /*27e0*/  IMAD.IADD R91, R91, 0x1, R92 ;  /* 0x000000015b5b7824 */ /* 0x000fe200078e025c */
[----:B------:R-:W-:Y:S01]  /*27f0*/  SEL R90, RZ, 0x7fff8, P6 ;  /* 0x0007fff8ff5a7807 */ /* 0x000fe20003000000 */
[----:B------:R-:W-:Y:S01]  /*2800*/  IMAD.WIDE R196, R180, 0x4, R204 ;  /* 0x00000004b4c47825 */ /* 0x000fe200078e02cc */
[----:B------:R-:W-:Y:S02]  /*2810*/  ISETP.GE.U32.AND P6, PT, R179, 0x7fffffa1, PT ;  /* 0x7fffffa1b300780c */ /* 0x000fe40003fc6070 */
[----:B------:R-:W-:Y:S01]  /*2820*/  LOP3.LUT R98, R98, 0x3, RZ, 0xc0, !PT ;  /* 0x0000000362627812 */ /* 0x000fe200078ec0ff */
[----:B------:R-:W-:Y:S01]  /*2830*/  IMAD.IADD R106, R75, 0x1, R106 ;  /* 0x000000014b6a7824 */ /* 0x000fe200078e026a */
[----:B------:R-:W-:Y:S01]  /*2840*/  SEL R75, RZ, 0x1, P6 ;  /* 0x00000001ff4b7807 */ /* 0x000fe20003000000 */
[----:B------:R-:W-:Y:S01]  /*2850*/  IMAD.WIDE R206, R180, 0x4, R24 ;  /* 0x00000004b4ce7825 */ /* 0x000fe200078e0218 */
[----:B------:R-:W-:-:S02]  /*2860*/  LOP3.LUT R63, R63, 0x3, RZ, 0xc0, !PT ;  /* 0x000000033f3f7812 */ /* 0x000fc400078ec0ff */
[----:B------:R-:W-:Y:S01]  /*2870*/  LOP3.LUT R71, R71, 0x3, RZ, 0xc0, !PT ;  /* 0x0000000347477812 */ /* 0x000fe200078ec0ff */
[----:B------:R-:W-:Y:S01]  /*2880*/  IMAD.IADD R75, R75, 0x1, R76 ;  /* 0x000000014b4b7824 */ /* 0x000fe200078e024c */
[----:B------:R-:W-:Y:S01]  /*2890*/  IADD3 R96, R98, R97, R96 ;  /* 0x0000006162607210 */ /* 0x000fe20007ffe060 */
[----:B------:R-:W-:Y:S01]  /*28a0*/  IMAD.WIDE R98, R194, 0x4, R204 ;  /* 0x00000004c2627825 */ /* 0x000fe200078e02cc */
[----:B------:R-:W-:Y:S02]  /*28b0*/  LOP3.LUT R67, R67, 0x3, RZ, 0xc0, !PT ;  /* 0x0000000343437812 */ /* 0x000fe400078ec0ff */
[----:B------:R-:W-:Y:S01]  /*28c0*/  LOP3.LUT R75, R75, 0x3, RZ, 0xc0, !PT ;  /* 0x000000034b4b7812 */ /* 0x000fe200078ec0ff */
[----:B------:R-:W-:Y:S01]  /*28d0*/  IMAD.SHL.U32 R64, R96, 0x100, RZ ;  /* 0x0000010060407824 */ /* 0x000fe200078e00ff */
[----:B------:R-:W-:Y:S01]  /*28e0*/  LOP3.LUT R91, R91, 0x3, RZ, 0xc0, !PT ;  /* 0x000000035b5b7812 */ /* 0x000fe200078ec0ff */
[----:B------:R-:W-:Y:S01]  /*28f0*/  IMAD.WIDE R96, R195, 0x4, R24 ;  /* 0x00000004c3607825 */ /* 0x000fe200078e0218 */
[----:B------:R-:W-:-:S02]  /*2900*/  IADD3 R73, R75, R74, R73 ;  /* 0x0000004a4b497210 */ /* 0x000fc40007ffe049 */
[----:B------:R-:W-:Y:S01]  /*2910*/  IADD3 R9, R63, R62, R9 ;  /* 0x0000003e3f097210 */ /* 0x000fe20007ffe009 */
[----:B------:R-:W-:Y:S01]  /*2920*/  IMAD.WIDE R74, R233, 0x4, R204 ;  /* 0x00000004e94a7825 */ /* 0x000fe200078e02cc */
[----:B------:R-:W-:Y:S02]  /*2930*/  LOP3.LUT R83, R83, 0x3, RZ, 0xc0, !PT ;  /* 0x0000000353537812 */ /* 0x000fe400078ec0ff */
[----:B------:R-:W-:Y:S01]  /*2940*/  IADD3 R69, R71, R70, R69 ;  /* 0x0000004647457210 */ /* 0x000fe20007ffe045 */
[----:B------:R-:W-:Y:S01]  /*2950*/  IMAD.WIDE R70, R229, 0x4, R204 ;  /* 0x00000004e5467825 */ /* 0x000fe200078e02cc */
[----:B------:R-:W-:Y:S02]  /*2960*/  LOP3.LUT R62, R73, 0xf, RZ, 0xc0, !PT ;  /* 0x0000000f493e7812 */ /* 0x000fe400078ec0ff */
[----:B------:R-:W-:Y:S01]  /*2970*/  IADD3 R65, R67, R66, R65 ;  /* 0x0000004243417210 */ /* 0x000fe20007ffe041 */
[----:B------:R-:W-:Y:S01]  /*2980*/  IMAD.WIDE R72, R229, 0x4, R24 ;  /* 0x00000004e5487825 */ /* 0x000fe200078e0218 */
[----:B------:R-:W-:-:S02]  /*2990*/  LOP3.LUT R87, R87, 0x3, RZ, 0xc0, !PT ;  /* 0x0000000357577812 */ /* 0x000fc400078ec0ff */
[----:B------:R-:W-:Y:S01]  /*29a0*/  IADD3 R89, R91, R90, R89 ;  /* 0x0000005a5b597210 */ /* 0x000fe20007ffe059 */
[----:B------:R-:W-:Y:S01]  /*29b0*/  IMAD R69, R69, 0x10, R62 ;  /* 0x0000001045457824 */ /* 0x000fe200078e023e */
[----:B------:R-:W-:Y:S01]  /*29c0*/  LOP3.LUT R95, R95, 0x3, RZ, 0xc0, !PT ;  /* 0x000000035f5f7812 */ /* 0x000fe200078ec0ff */
[----:B------:R-:W-:Y:S01]  /*29d0*/  IMAD.SHL.U32 R65, R65, 0x100, RZ ;  /* 0x0000010041417824 */ /* 0x000fe200078e00ff */
[----:B------:R-:W-:Y:S01]  /*29e0*/  IADD3 R81, R83, R82, R81 ;  /* 0x0000005253517210 */ /* 0x000fe20007ffe051 */
[----:B------:R-:W-:Y:S01]  /*29f0*/  IMAD.WIDE R82, R214, 0x4, R204 ;  /* 0x00000004d6527825 */ /* 0x000fe200078e02cc */
[----:B------:R-:W-:Y:S02]  /*2a00*/  LOP3.LUT R106, R106, 0x3, RZ, 0xc0, !PT ;  /* 0x000000036a6a7812 */ /* 0x000fe400078ec0ff */
[----:B------:R-:W-:Y:S01]  /*2a10*/  IADD3 R85, R87, R86, R85 ;  /* 0x0000005657557210 */ /* 0x000fe20007ffe055 */
[----:B------:R-:W-:Y:S01]  /*2a20*/  IMAD.SHL.U32 R81, R81, 0x100, RZ ;  /* 0x0000010051517824 */ /* 0x000fe200078e00ff */
[----:B------:R-:W-:Y:S01]  /*2a30*/  LOP3.LUT R62, R89, 0xf, RZ, 0xc0, !PT ;  /* 0x0000000f593e7812 */ /* 0x000fe200078ec0ff */
[----:B------:R-:W-:Y:S01]  /*2a40*/  IMAD.WIDE R86, R213, 0x4, R204 ;  /* 0x00000004d5567825 */ /* 0x000fe200078e02cc */
[----:B------:R-:W-:-:S02]  /*2a50*/  IADD3 R93, R95, R94, R93 ;  /* 0x0000005e5f5d7210 */ /* 0x000fc40007ffe05d */
[----:B------:R-:W-:Y:S01]  /*2a60*/  LOP3.LUT R64, R64, 0xf00, RZ, 0xe2, !PT ;  /* 0x00000f0040407812 */ /* 0x000fe200078ee2ff */
[----:B------:R-:W-:Y:S01]  /*2a70*/  IMAD R85, R85, 0x10, R62 ;  /* 0x0000001055557824 */ /* 0x000fe200078e023e */
[----:B------:R-:W-:Y:S01]  /*2a80*/  LOP3.LUT R102, R102, 0x3, RZ, 0xc0, !PT ;  /* 0x0000000366667812 */ /* 0x000fe200078ec0ff */
[----:B------:R-:W-:Y:S01]  /*2a90*/  IMAD.WIDE R88, R213, 0x4, R24 ;  /* 0x00000004d5587825 */ /* 0x000fe200078e0218 */
[----:B------:R-:W-:Y:S02]  /*2aa0*/  IADD3 R104, R106, R105, R104 ;  /* 0x000000696a687210 */ /* 0x000fe40007ffe068 */
[----:B------:R-:W-:Y:S01]  /*2ab0*/  LOP3.LUT R79, R79, 0x3, RZ, 0xc0, !PT ;  /* 0x000000034f4f7812 */ /* 0x000fe200078ec0ff */
[----:B------:R-:W-:Y:S01]  /*2ac0*/  IMAD R93, R93, 0x1000, R64 ;  /* 0x000010005d5d7824 */ /* 0x000fe200078e0240 */
[----:B------:R-:W-:Y:S01]  /*2ad0*/  IADD3 R100, R102, R101, R100 ;  /* 0x0000006566647210 */ /* 0x000fe20007ffe064 */
[----:B------:R-:W-:Y:S01]  /*2ae0*/  IMAD.WIDE R90, R212, 0x4, R204 ;  /* 0x00000004d45a7825 */ /* 0x000fe200078e02cc */
[----:B------:R-:W-:-:S02]  /*2af0*/  LOP3.LUT R63, R104, 0xf, RZ, 0xc0, !PT ;  /* 0x0000000f683f7812 */ /* 0x000fc400078ec0ff */
[----:B------:R-:W-:Y:S01]  /*2b00*/  LOP3.LUT R62, R65, 0xf00, RZ, 0xe2, !PT ;  /* 0x00000f00413e7812 */ /* 0x000fe200078ee2ff */
[----:B------:R-:W-:Y:S01]  /*2b10*/  IMAD.WIDE R94, R195, 0x4, R204 ;  /* 0x00000004c35e7825 */ /* 0x000fe200078e02cc */
[----:B------:R-:W-:Y:S02]  /*2b20*/  IADD3 R77, R79, R78, R77 ;  /* 0x0000004e4f4d7210 */ /* 0x000fe40007ffe04d */
[----:B------:R-:W-:Y:S01]  /*2b30*/  LOP3.LUT R64, R81, 0xf00, RZ, 0xe2, !PT ;  /* 0x00000f0051407812 */ /* 0x000fe200078ee2ff */
[----:B------:R-:W-:Y:S01]  /*2b40*/  IMAD R100, R100, 0x10, R63 ;  /* 0x0000001064647824 */ /* 0x000fe200078e023f */
[----:B------:R-:W-:Y:S01]  /*2b50*/  LOP3.LUT R66, R69, 0xff, RZ, 0xc0, !PT ;  /* 0x000000ff45427812 */ /* 0x000fe200078ec0ff */
[----:B------:R-:W-:Y:S02]  /*2b60*/  IMAD R9, R9, 0x1000, R62 ;  /* 0x0000100009097824 */ /* 0x000fe400078e023e */
[----:B------:R-:W-:Y:S01]  /*2b70*/  IMAD R77, R77, 0x1000, R64 ;  /* 0x000010004d4d7824 */ /* 0x000fe200078e0240 */
[----:B------:R-:W-:Y:S01]  /*2b80*/  LOP3.LUT R100, R100, 0xff, RZ, 0xc0, !PT ;  /* 0x000000ff64647812 */ /* 0x000fe200078ec0ff */
[----:B------:R-:W-:-:S04]  /*2b90*/  IMAD.WIDE R62, R223, 0x4, R204 ;  /* 0x00000004df3e7825 */ /* 0x000fc800078e02cc */
[----:B------:R-:W-:Y:S01]  /*2ba0*/  IMAD.WIDE R64, R223, 0x4, R24 ;  /* 0x00000004df407825 */ /* 0x000fe200078e0218 */
[----:B------:R5:W-:Y:S03]  /*2bb0*/  LDGSTS.E [R219+0x8], desc[UR16][R62.64], !P1 ;  /* 0x000080003edb7fae */ /* 0x000be6000c921850 */
[----:B------:R-:W-:Y:S01]  /*2bc0*/  IMAD.IADD R215, R9, 0x1, R66 ;  /* 0x0000000109d77824 */ /* 0x000fe200078e0242 */
[----:B------:R5:W-:Y:S01]  /*2bd0*/  LDGSTS.E [R219+0x4008], desc[UR16][R64.64], !P1 ;  /* 0x0400800040db7fae */ /* 0x000be2000c921850 */
[----:B------:R-:W-:Y:S01]  /*2be0*/  LOP3.LUT R66, R85, 0xff, RZ, 0xc0, !PT ;  /* 0x000000ff55427812 */ /* 0x000fe200078ec0ff */
[----:B------:R-:W-:Y:S01]  /*2bf0*/  IMAD.WIDE R68, R225, 0x4, R24 ;  /* 0x00000004e1447825 */ /* 0x000fe200078e0218 */
[----:B------:R-:W-:-:S03]  /*2c00*/  ISETP.GT.AND P1, PT, R182, 0x1f, PT ;  /* 0x0000001fb600780c */ /* 0x000fc60003f24270 */
[----:B------:R-:W-:Y:S01]  /*2c10*/  IMAD.IADD R12, R77, 0x1, R66 ;  /* 0x000000014d0c7824 */ /* 0x000fe200078e0242 */
[----:B------:R-:W-:Y:S01]  /*2c20*/  SEL R9, RZ, 0x4, !P1 ;  /* 0x00000004ff097807 */ /* 0x000fe20004800000 */
[----:B------:R-:W-:Y:S01]  /*2c30*/  IMAD.WIDE R66, R225, 0x4, R204 ;  /* 0x00000004e1427825 */ /* 0x000fe200078e02cc */
[----:B------:R-:W-:Y:S02]  /*2c40*/  ISETP.GE.AND P1, PT, R236, R8, PT ;  /* 0x00000008ec00720c */ /* 0x000fe40003f26270 */
[----:B------:R-:W-:Y:S01]  /*2c50*/  PRMT R215, R215, 0x5410, R12 ;  /* 0x00005410d7d77816 */ /* 0x000fe2000000000c */
[----:B------:R-:W-:Y:S01]  /*2c60*/  IMAD.IADD R93, R93, 0x1, R100 ;  /* 0x000000015d5d7824 */ /* 0x000fe200078e0264 */
[----:B------:R-:W-:Y:S01]  /*2c70*/  SEL R9, R9, RZ, !P1 ;  /* 0x000000ff09097207 */ /* 0x000fe20004800000 */
[----:B------:R5:W-:Y:S01]  /*2c80*/  LDGSTS.E [R219+0xc], desc[UR16][R66.64], !P4 ;  /* 0x0000c00042db7fae */ /* 0x000be2000e121850 */
[----:B------:R-:W-:Y:S01]  /*2c90*/  VIADD R8, R8, 0xfffffff0 ;  /* 0xfffffff008087836 */ /* 0x000fe20000000000 */
[----:B------:R-:W-:Y:S01]  /*2ca0*/  LOP3.LUT R12, R2, 0x40, RZ, 0x3c, !PT ;  /* 0x00000040020c7812 */ /* 0x000fe200078e3cff */
[----:B------:R-:W-:Y:S01]  /*2cb0*/  IMAD.WIDE R76, R233, 0x4, R24 ;  /* 0x00000004e94c7825 */ /* 0x000fe200078e0218 */
[----:B------:R5:W-:Y:S01]  /*2cc0*/  LDGSTS.E [R219+0x400c], desc[UR16][R68.64], !P4 ;  /* 0x0400c00044db7fae */ /* 0x000be2000e121850 */
[----:B------:R-:W-:-:S02]  /*2cd0*/  ISETP.NE.U32.AND P4, PT, R9, RZ, PT ;  /* 0x000000ff0900720c */ /* 0x000fc40003f85070 */
[----:B------:R-:W-:Y:S01]  /*2ce0*/  LOP3.LUT R9, R93, 0xffff, RZ, 0xc0, !PT ;  /* 0x0000ffff5d097812 */ /* 0x000fe200078ec0ff */
[----:B------:R5:W-:Y:S01]  /*2cf0*/  LDGSTS.E [R218], desc[UR16][R70.64], !P2 ;  /* 0x0000000046da7fae */ /* 0x000be2000d121850 */
[----:B------:R-:W-:Y:S01]  /*2d00*/  ISETP.GE.U32.AND P1, PT, R8, 0x7fffffd1, PT ;  /* 0x7fffffd10800780c */ /* 0x000fe20003f26070 */
[C---:B------:R-:W-:Y:S01]  /*2d10*/  IMAD.WIDE R78, R237.reuse, 0x4, R204 ;  /* 0x00000004ed4e7825 */ /* 0x040fe200078e02cc */
[--C-:B------:R-:W-:Y:S01]  /*2d20*/  SHF.R.U32.HI R8, RZ, 0x1, R9.reuse ;  /* 0x00000001ff087819 */ /* 0x100fe20000011609 */
[----:B------:R5:W-:Y:S01]  /*2d30*/  LDGSTS.E [R218+0x4000], desc[UR16][R72.64], !P2 ;  /* 0x0400000048da7fae */ /* 0x000be2000d121850 */
[----:B------:R-:W-:Y:S01]  /*2d40*/  SHF.R.U32.HI R130, RZ, 0x4, R9 ;  /* 0x00000004ff827819 */ /* 0x000fe20000011609 */
[----:B------:R-:W-:Y:S01]  /*2d50*/  IMAD.WIDE R80, R237, 0x4, R24 ;  /* 0x00000004ed507825 */ /* 0x000fe200078e0218 */
[----:B------:R-:W-:Y:S01]  /*2d60*/  LOP3.LUT P2, RZ, R8, 0x1, RZ, 0xc0, !PT ;  /* 0x0000000108ff7812 */ /* 0x000fe2000784c0ff */
[----:B------:R5:W-:Y:S01]  /*2d70*/  LDGSTS.E [R218+0x4], desc[UR16][R74.64], !P3 ;  /* 0x000040004ada7fae */ /* 0x000be2000d921850 */
[----:B------:R-:W-:Y:S01]  /*2d80*/  SHF.R.U32.HI R8, RZ, 0xf, R9 ;  /* 0x0000000fff087819 */ /* 0x000fe20000011609 */
[----:B------:R-:W-:Y:S01]  /*2d90*/  IMAD.WIDE R84, R214, 0x4, R24 ;  /* 0x00000004d6547825 */ /* 0x000fe200078e0218 */
[----:B------:R-:W-:Y:S01]  /*2da0*/  SHF.R.U64 R174, R215, 0x1f, RZ ;  /* 0x0000001fd7ae7819 */ /* 0x000fe200000012ff */
[----:B------:R5:W-:Y:S01]  /*2db0*/  LDGSTS.E [R218+0x4004], desc[UR16][R76.64], !P3 ;  /* 0x040040004cda7fae */ /* 0x000be2000d921850 */
[----:B------:R-:W-:Y:S01]  /*2dc0*/  LOP3.LUT P3, RZ, R8, 0x1, RZ, 0xc0, !PT ;  /* 0x0000000108ff7812 */ /* 0x000fe2000786c0ff */
[----:B------:R-:W-:Y:S01]  /*2dd0*/  VIADD R217, R12, UR8 ;  /* 0x000000080cd97c36 */ /* 0x000fe20008000000 */
[----:B------:R-:W-:Y:S01]  /*2de0*/  SHF.R.U32.HI R8, RZ, 0xe, R9 ;  /* 0x0000000eff087819 */ /* 0x000fe20000011609 */
[----:B------:R5:W-:Y:S01]  /*2df0*/  LDGSTS.E [R218+0x8], desc[UR16][R78.64], !P0 ;  /* 0x000080004eda7fae */ /* 0x000be2000c121850 */
[----:B------:R-:W-:Y:S01]  /*2e00*/  IMAD.WIDE R92, R212, 0x4, R24 ;  /* 0x00000004d45c7825 */ /* 0x000fe200078e0218 */
[----:B------:R-:W-:-:S02]  /*2e10*/  LOP3.LUT R12, R2, 0x50, RZ, 0x3c, !PT ;  /* 0x00000050020c7812 */ /* 0x000fc400078e3cff */
[----:B------:R5:W-:Y:S01]  /*2e20*/  LDGSTS.E [R218+0x4008], desc[UR16][R80.64], !P0 ;  /* 0x0400800050da7fae */ /* 0x000be2000c121850 */
[----:B------:R-:W-:Y:S01]  /*2e30*/  LOP3.LUT P0, RZ, R8, 0x1, RZ, 0xc0, !PT ;  /* 0x0000000108ff7812 */ /* 0x000fe2000780c0ff */
[----:B------:R-:W-:Y:S01]  /*2e40*/  IMAD.WIDE R100, R194, 0x4, R24 ;  /* 0x00000004c2647825 */ /* 0x000fe200078e0218 */
[----:B------:R-:W-:Y:S01]  /*2e50*/  SHF.R.U32.HI R8, RZ, 0xd, R9 ;  /* 0x0000000dff087819 */ /* 0x000fe20000011609 */
[----:B------:R5:W-:Y:S01]  /*2e60*/  LDGSTS.E [R218+0xc], desc[UR16][R82.64], !P1 ;  /* 0x0000c00052da7fae */ /* 0x000be2000c921850 */
[----:B------:R-:W-:Y:S01]  /*2e70*/  SHF.R.U64 R232, R215, 0x1e, RZ ;  /* 0x0000001ed7e87819 */ /* 0x000fe200000012ff */
[----:B------:R-:W-:Y:S01]  /*2e80*/  VIADD R216, R12, UR8 ;  /* 0x000000080cd87c36 */ /* 0x000fe20008000000 */
[----:B------:R-:W-:Y:S01]  /*2e90*/  LOP3.LUT R12, R2, 0x60, RZ, 0x3c, !PT ;  /* 0x00000060020c7812 */ /* 0x000fe200078e3cff */
[----:B------:R5:W-:Y:S01]  /*2ea0*/  LDGSTS.E [R218+0x400c], desc[UR16][R84.64], !P1 ;  /* 0x0400c00054da7fae */ /* 0x000be2000c921850 */
[----:B------:R-:W-:Y:S01]  /*2eb0*/  LOP3.LUT P1, RZ, R8, 0x1, RZ, 0xc0, !PT ;  /* 0x0000000108ff7812 */ /* 0x000fe2000782c0ff */
[C---:B------:R-:W-:Y:S01]  /*2ec0*/  IMAD.WIDE R102, R193.reuse, 0x4, R204 ;  /* 0x00000004c1667825 */ /* 0x040fe200078e02cc */
[----:B------:R-:W-:Y:S01]  /*2ed0*/  SHF.R.U32.HI R8, RZ, 0xc, R9 ;  /* 0x0000000cff087819 */ /* 0x000fe20000011609 */
[----:B------:R5:W-:Y:S02]  /*2ee0*/  LDGSTS.E [R217], desc[UR16][R86.64], P3 ;  /* 0x0000000056d97fae */ /* 0x000be40009921850 */
[----:B------:R-:W-:-:S02]  /*2ef0*/  IMAD.WIDE R104, R193, 0x4, R24 ;  /* 0x00000004c1687825 */ /* 0x000fc400078e0218 */
[----:B------:R5:W-:Y:S01]  /*2f00*/  LDGSTS.E [R217+0x4000], desc[UR16][R88.64], P3 ;  /* 0x0400000058d97fae */ /* 0x000be20009921850 */
[----:B------:R-:W-:Y:S01]  /*2f10*/  LOP3.LUT P3, RZ, R8, 0x1, RZ, 0xc0, !PT ;  /* 0x0000000108ff7812 */ /* 0x000fe2000786c0ff */
[----:B------:R-:W-:Y:S01]  /*2f20*/  IMAD.WIDE R106, R192, 0x4, R204 ;  /* 0x00000004c06a7825 */ /* 0x000fe200078e02cc */
[--C-:B------:R-:W-:Y:S01]  /*2f30*/  SHF.R.U32.HI R8, RZ, 0x9, R9.reuse ;  /* 0x00000009ff087819 */ /* 0x100fe20000011609 */
[----:B------:R5:W-:Y:S02]  /*2f40*/  LDGSTS.E [R217+0x4], desc[UR16][R90.64], P0 ;  /* 0x000040005ad97fae */ /* 0x000be40008121850 */
[----:B------:R-:W-:Y:S02]  /*2f50*/  VIADD R176, R12, UR8 ;  /* 0x000000080cb07c36 */ /* 0x000fe40008000000 */
[----:B------:R5:W-:Y:S01]  /*2f60*/  LDGSTS.E [R217+0x4004], desc[UR16][R92.64], P0 ;  /* 0x040040005cd97fae */ /* 0x000be20008121850 */
[----:B------:R-:W-:Y:S01]  /*2f70*/  LOP3.LUT P0, RZ, R8, 0x1, RZ, 0xc0, !PT ;  /* 0x0000000108ff7812 */ /* 0x000fe2000780c0ff */
[----:B------:R-:W-:Y:S01]  /*2f80*/  IMAD R12, R236, R159, RZ ;  /* 0x0000009fec0c7224 */ /* 0x000fe200078e02ff */
[----:B------:R-:W-:Y:S01]  /*2f90*/  SHF.R.U32.HI R8, RZ, 0xb, R9 ;  /* 0x0000000bff087819 */ /* 0x000fe20000011609 */
[----:B------:R5:W-:Y:S01]  /*2fa0*/  LDGSTS.E [R217+0x8], desc[UR16][R94.64], P1 ;  /* 0x000080005ed97fae */ /* 0x000be20008921850 */
[----:B------:R-:W-:-:S03]  /*2fb0*/  IMAD.WIDE R200, R178, 0x4, R204 ;  /* 0x00000004b2c87825 */ /* 0x000fc600078e02cc */
[----:B------:R5:W-:Y:S01]  /*2fc0*/  LDGSTS.E [R217+0x4008], desc[UR16][R96.64], P1 ;  /* 0x0400800060d97fae */ /* 0x000be20008921850 */
[----:B------:R-:W-:Y:S01]  /*2fd0*/  LOP3.LUT P1, RZ, R8, 0x1, RZ, 0xc0, !PT ;  /* 0x0000000108ff7812 */ /* 0x000fe2000782c0ff */
[----:B------:R-:W-:Y:S01]  /*2fe0*/  IMAD.WIDE R208, R178, 0x4, R24 ;  /* 0x00000004b2d07825 */ /* 0x000fe200078e0218 */
[----:B------:R-:W-:Y:S01]  /*2ff0*/  SHF.R.U32.HI R8, RZ, 0xa, R9 ;  /* 0x0000000aff087819 */ /* 0x000fe20000011609 */
[----:B------:R-:W-:Y:S02]  /*3000*/  LDGSTS.E [R217+0xc], desc[UR16][R98.64], P3 ;  /* 0x0000c00062d97fae */ /* 0x000fe40009921850 */
[C---:B------:R-:W-:Y:S02]  /*3010*/  IMAD.WIDE R202, R177.reuse, 0x4, R204 ;  /* 0x00000004b1ca7825 */ /* 0x040fe400078e02cc */
[----:B------:R-:W-:Y:S01]  /*3020*/  LDGSTS.E [R217+0x400c], desc[UR16][R100.64], P3 ;  /* 0x0400c00064d97fae */ /* 0x000fe20009921850 */
[----:B------:R-:W-:Y:S01]  /*3030*/  LOP3.LUT P3, RZ, R8, 0x1, RZ, 0xc0, !PT ;  /* 0x0000000108ff7812 */ /* 0x000fe2000786c0ff */
[----:B------:R-:W-:Y:S01]  /*3040*/  IMAD.WIDE R210, R177, 0x4, R24 ;  /* 0x00000004b1d27825 */ /* 0x000fe200078e0218 */
[----:B------:R-:W-:-:S03]  /*3050*/  SHF.R.U32.HI R8, RZ, 0x2, R9 ;  /* 0x00000002ff087819 */ /* 0x000fc60000011609 */
[----:B------:R-:W-:Y:S01]  /*3060*/  LDGSTS.E [R216], desc[UR16][R102.64], P1 ;  /* 0x0000000066d87fae */ /* 0x000fe20008921850 */
[----:B------:R-:W-:-:S03]  /*3070*/  VIADD R221, R4, UR8 ;  /* 0x0000000804dd7c36 */ /* 0x000fc60008000000 */
[----:B------:R-:W-:Y:S01]  /*3080*/  LDGSTS.E [R216+0x4000], desc[UR16][R104.64], P1 ;  /* 0x0400000068d87fae */ /* 0x000fe20008921850 */
[----:B------:R-:W-:Y:S02]  /*3090*/  LOP3.LUT P1, RZ, R8, 0x1, RZ, 0xc0, !PT ;  /* 0x0000000108ff7812 */ /* 0x000fe4000782c0ff */
[--C-:B------:R-:W-:Y:S01]  /*30a0*/  SHF.R.U32.HI R8, RZ, 0x8, R9.reuse ;  /* 0x00000008ff087819 */ /* 0x100fe20000011609 */
[----:B------:R-:W-:Y:S04]  /*30b0*/  LDGSTS.E [R216+0x4], desc[UR16][R106.64], P3 ;  /* 0x000040006ad87fae */ /* 0x000fe80009921850 */
[----:B------:R-:W-:Y:S01]  /*30c0*/  LDGSTS.E [R216+0x4004], desc[UR16][R108.64], P3 ;  /* 0x040040006cd87fae */ /* 0x000fe20009921850 */
[----:B------:R-:W-:Y:S02]  /*30d0*/  LOP3.LUT P3, RZ, R8, 0x1, RZ, 0xc0, !PT ;  /* 0x0000000108ff7812 */ /* 0x000fe4000786c0ff */
[----:B------:R-:W-:Y:S01]  /*30e0*/  SHF.R.U32.HI R8, RZ, 0x7, R9 ;  /* 0x00000007ff087819 */ /* 0x000fe20000011609 */
[----:B------:R-:W-:Y:S04]  /*30f0*/  LDGSTS.E [R216+0x8], desc[UR16][R110.64], P0 ;  /* 0x000080006ed87fae */ /* 0x000fe80008121850 */
[----:B------:R-:W-:Y:S01]  /*3100*/  LDGSTS.E [R216+0x4008], desc[UR16][R112.64], P0 ;  /* 0x0400800070d87fae */ /* 0x000fe20008121850 */
[----:B------:R-:W-:-:S02]  /*3110*/  LOP3.LUT P0, RZ, R8, 0x1, RZ, 0xc0, !PT ;  /* 0x0000000108ff7812 */ /* 0x000fc4000780c0ff */
[----:B------:R-:W-:-:S03]  /*3120*/  SHF.R.U32.HI R8, RZ, 0x6, R9 ;  /* 0x00000006ff087819 */ /* 0x000fc60000011609 */
[----:B------:R-:W-:Y:S04]  /*3130*/  LDGSTS.E [R216+0xc], desc[UR16][R114.64], P3 ;  /* 0x0000c00072d87fae */ /* 0x000fe80009921850 */
[----:B------:R-:W-:Y:S01]  /*3140*/  LDGSTS.E [R216+0x400c], desc[UR16][R116.64], P3 ;  /* 0x0400c00074d87fae */ /* 0x000fe20009921850 */
[----:B------:R-:W-:Y:S02]  /*3150*/  LOP3.LUT P3, RZ, R8, 0x1, RZ, 0xc0, !PT ;  /* 0x0000000108ff7812 */ /* 0x000fe4000786c0ff */
[--C-:B------:R-:W-:Y:S01]  /*3160*/  SHF.R.U32.HI R8, RZ, 0x5, R9.reuse ;  /* 0x00000005ff087819 */ /* 0x100fe20000011609 */
[----:B------:R-:W-:Y:S01]  /*3170*/  LDGSTS.E [R176], desc[UR16][R118.64], P0 ;  /* 0x0000000076b07fae */ /* 0x000fe20008121850 */
[----:B------:R-:W-:-:S03]  /*3180*/  SHF.R.U32.HI R9, RZ, 0x3, R9 ;  /* 0x00000003ff097819 */ /* 0x000fc60000011609 */
[----:B------:R-:W-:Y:S01]  /*3190*/  LDGSTS.E [R176+0x4000], desc[UR16][R120.64], P0 ;  /* 0x0400000078b07fae */ /* 0x000fe20008121850 */
[----:B------:R-:W-:Y:S01]  /*31a0*/  LOP3.LUT P0, RZ, R8, 0x1, RZ, 0xc0, !PT ;  /* 0x0000000108ff7812 */ /* 0x000fe2000780c0ff */
[----:B------:R-:W-:-:S04]  /*31b0*/  IMAD.SHL.U32 R8, R12, 0x4, RZ ;  /* 0x000000040c087824 */ /* 0x000fc800078e00ff */
[----:B------:R-:W-:Y:S04]  /*31c0*/  LDGSTS.E [R176+0x4], desc[UR16][R122.64], P3 ;  /* 0x000040007ab07fae */ /* 0x000fe80009921850 */
[----:B------:R-:W-:Y:S01]  /*31d0*/  LDGSTS.E [R176+0x4004], desc[UR16][R124.64], P3 ;  /* 0x040040007cb07fae */ /* 0x000fe20009921850 */
[----:B------:R-:W-:-:S03]  /*31e0*/  IADD3 R172, P3, R8, UR4, RZ ;  /* 0x0000000408ac7c10 */ /* 0x000fc6000ff7e0ff */
[----:B------:R-:W-:Y:S01]  /*31f0*/  LDGSTS.E [R176+0x8], desc[UR16][R126.64], P0 ;  /* 0x000080007eb07fae */ /* 0x000fe20008121850 */
[----:B------:R-:W-:Y:S02]  /*3200*/  LEA.HI.X.SX32 R157, R12, UR5, 0x2, P3 ;  /* 0x000000050c9d7c11 */ /* 0x000fe400098f16ff */
[-C--:B------:R-:W-:Y:S01]  /*3210*/  LEA R134, P3, R15, R172.reuse, 0x2 ;  /* 0x000000ac0f867211 */ /* 0x080fe200078610ff */
[----:B------:R-:W-:Y:S01]  /*3220*/  LDGSTS.E [R176+0x4008], desc[UR16][R128.64], P0 ;  /* 0x0400800080b07fae */ /* 0x000fe20008121850 */
[----:B------:R-:W-:Y:S01]  /*3230*/  LOP3.LUT P0, RZ, R130, 0x1, RZ, 0xc0, !PT ;  /* 0x0000000182ff7812 */ /* 0x000fe2000780c0ff */
[----:B------:R-:W-:Y:S01]  /*3240*/  IMAD.WIDE R130, R183, 0x4, R204 ;  /* 0x00000004b7827825 */ /* 0x000fe200078e02cc */
[----:B------:R-:W-:Y:S02]  /*3250*/  LEA.HI.X.SX32 R135, R15, R157, 0x2, P3 ;  /* 0x0000009d0f877211 */ /* 0x000fe400018f16ff */
[----:B------:R-:W-:-:S04]  /*3260*/  LEA R138, P3, R155, R172, 0x2 ;  /* 0x000000ac9b8a7211 */ /* 0x000fc800078610ff */
[----:B------:R-:W-:Y:S02]  /*3270*/  LEA.HI.X.SX32 R139, R155, R157, 0x2, P3 ;  /* 0x0000009d9b8b7211 */ /* 0x000fe400018f16ff */
[----:B------:R-:W-:-:S03]  /*3280*/  LEA R142, P3, R23, R172, 0x2 ;  /* 0x000000ac178e7211 */ /* 0x000fc600078610ff */
[----:B------:R-:W-:Y:S01]  /*3290*/  LDGSTS.E [R176+0xc], desc[UR16][R130.64], P0 ;  /* 0x0000c00082b07fae */ /* 0x000fe20008121850 */
[-C--:B------:R-:W-:Y:S02]  /*32a0*/  LEA.HI.X.SX32 R143, R23, R157.reuse, 0x2, P3 ;  /* 0x0000009d178f7211 */ /* 0x080fe400018f16ff */
[-C--:B------:R-:W-:Y:S01]  /*32b0*/  LEA R146, P3, R21, R172.reuse, 0x2 ;  /* 0x000000ac15927211 */ /* 0x080fe200078610ff */
[----:B------:R-:W-:Y:S01]  /*32c0*/  LDGSTS.E [R176+0x400c], desc[UR16][R132.64], P0 ;  /* 0x0400c00084b07fae */ /* 0x000fe20008121850 */
[-C--:B------:R-:W-:Y:S02]  /*32d0*/  LEA R136, P0, R13, R172.reuse, 0x2 ;  /* 0x000000ac0d887211 */ /* 0x080fe400078010ff */
[-C--:B------:R-:W-:Y:S02]  /*32e0*/  LEA.HI.X.SX32 R147, R21, R157.reuse, 0x2, P3 ;  /* 0x0000009d15937211 */ /* 0x080fe400018f16ff */
[----:B------:R-:W-:Y:S02]  /*32f0*/  LEA.HI.X.SX32 R137, R13, R157, 0x2, P0 ;  /* 0x0000009d0d897211 */ /* 0x000fe400000f16ff */
[----:B------:R-:W-:-:S02]  /*3300*/  LEA R140, P0, R153, R172, 0x2 ;  /* 0x000000ac998c7211 */ /* 0x000fc400078010ff */
[-C--:B------:R-:W-:Y:S02]  /*3310*/  LEA R150, P3, R14, R172.reuse, 0x2 ;  /* 0x000000ac0e967211 */ /* 0x080fe400078610ff */
[-C--:B------:R-:W-:Y:S02]  /*3320*/  LEA.HI.X.SX32 R141, R153, R157.reuse, 0x2, P0 ;  /* 0x0000009d998d7211 */ /* 0x080fe400000f16ff */
        /* <DEDUP_REMOVED lines=8> */
[----:B------:R-:W-:Y:S02]  /*33b0*/  LEA R166, P3, R19, R172, 0x2 ;  /* 0x000000ac13a67211 */ /* 0x000fe400078610ff */
[----:B------:R-:W-:-:S02]  /*33c0*/  LEA.HI.X.SX32 R161, R156, R157, 0x2, P0 ;  /* 0x0000009d9ca17211 */ /* 0x000fc400000f16ff */
[CC--:B------:R-:W-:Y:S02]  /*33d0*/  LEA R164, P0, R152.reuse, R172.reuse, 0x2 ;  /* 0x000000ac98a47211 */ /* 0x0c0fe400078010ff */
[-C--:B------:R-:W-:Y:S02]  /*33e0*/  LEA.HI.X.SX32 R167, R19, R157.reuse, 0x2, P3 ;  /* 0x0000009d13a77211 */ /* 0x080fe400018f16ff */
[CC--:B------:R-:W-:Y:S02]  /*33f0*/  LEA R170, P3, R17.reuse, R172.reuse, 0x2 ;  /* 0x000000ac11aa7211 */ /* 0x0c0fe400078610ff */
[-C--:B------:R-:W-:Y:S02]  /*3400*/  LEA.HI.X.SX32 R165, R152, R157.reuse, 0x2, P0 ;  /* 0x0000009d98a57211 */ /* 0x080fe400000f16ff */
[----:B------:R-:W-:Y:S02]  /*3410*/  LEA R168, P0, R18, R172, 0x2 ;  /* 0x000000ac12a87211 */ /* 0x000fe400078010ff */
[----:B------:R-:W-:-:S02]  /*3420*/  LEA.HI.X.SX32 R171, R17, R157, 0x2, P3 ;  /* 0x0000009d11ab7211 */ /* 0x000fc400018f16ff */
[----:B------:R-:W-:Y:S01]  /*3430*/  LOP3.LUT P3, RZ, R9, 0x1, RZ, 0xc0, !PT ;  /* 0x0000000109ff7812 */ /* 0x000fe2000786c0ff */
[----:B------:R-:W-:Y:S01]  /*3440*/  IMAD.SHL.U32 R9, R158, 0x20, RZ ;  /* 0x000000209e097824 */ /* 0x000fe200078e00ff */
[----:B------:R-:W-:Y:S02]  /*3450*/  LEA.HI.X.SX32 R169, R18, R157, 0x2, P0 ;  /* 0x0000009d12a97211 */ /* 0x000fe400000f16ff */
[----:B------:R-:W-:Y:S01]  /*3460*/  LEA R172, P0, R16, R172, 0x2 ;  /* 0x000000ac10ac7211 */ /* 0x000fe200078010ff */
[----:B-1----:R-:W-:-:S03]  /*3470*/  IMAD.WIDE R24, R9, 0x4, R24 ;  /* 0x0000000409187825 */ /* 0x002fc600078e0218 */
[----:B------:R-:W-:Y:S01]  /*3480*/  LEA.HI.X.SX32 R173, R16, R157, 0x2, P0 ;  /* 0x0000009d10ad7211 */ /* 0x000fe200000f16ff */
[----:B--2---:R-:W-:Y:S01]  /*3490*/  IMAD.WIDE R26, R9, 0x4, R26 ;  /* 0x00000004091a7825 */ /* 0x004fe200078e021a */
[----:B------:R-:W-:Y:S02]  /*34a0*/  LOP3.LUT P0, RZ, R174, 0x1, RZ, 0xc0, !PT ;  /* 0x00000001aeff7812 */ /* 0x000fe4000780c0ff */
[----:B------:R-:W-:Y:S01]  /*34b0*/  LOP3.LUT R157, R4, 0x40, RZ, 0x3c, !PT ;  /* 0x00000040049d7812 */ /* 0x000fe200078e3cff */
[----:B------:R-:W-:-:S04]  /*34c0*/  IMAD.WIDE R174, R181, 0x4, R204 ;  /* 0x00000004b5ae7825 */ /* 0x000fc800078e02cc */
[----:B------:R-:W-:Y:S01]  /*34d0*/  VIADD R157, R157, UR8 ;  /* 0x000000089d9d7c36 */ /* 0x000fe20008000000 */
[----:B------:R-:W-:Y:S01]  /*34e0*/  LDGSTS.E [R186], desc[UR16][R174.64], P3 ;  /* 0x00000000aeba7fae */ /* 0x000fe20009921850 */
[----:B------:R-:W-:-:S03]  /*34f0*/  IMAD.WIDE R204, R9, 0x4, R204 ;  /* 0x0000000409cc7825 */ /* 0x000fc600078e02cc */
[----:B------:R-:W-:Y:S01]  /*3500*/  LDGSTS.E [R186+0x4000], desc[UR16][R198.64], P3 ;  /* 0x04000000c6ba7fae */ /* 0x000fe20009921850 */
[----:B---3--:R-:W-:-:S03]  /*3510*/  IMAD.WIDE R28, R9, 0x4, R28 ;  /* 0x00000004091c7825 */ /* 0x008fc600078e021c */
[----:B------:R-:W-:Y:S01]  /*3520*/  LDGSTS.E [R186+0x4], desc[UR16][R196.64], P1 ;  /* 0x00004000c4ba7fae */ /* 0x000fe20008921850 */
[----:B----4-:R-:W-:-:S03]  /*3530*/  IMAD.WIDE R30, R9, 0x4, R30 ;  /* 0x00000004091e7825 */ /* 0x010fc600078e021e */
[----:B------:R-:W-:Y:S01]  /*3540*/  LDGSTS.E [R186+0x4004], desc[UR16][R206.64], P1 ;  /* 0x04004000ceba7fae */ /* 0x000fe20008921850 */
[----:B-----5:R-:W-:-:S03]  /*3550*/  IMAD.WIDE R32, R9, 0x4, R32 ;  /* 0x0000000409207825 */ /* 0x020fc600078e0220 */
[----:B------:R-:W-:Y:S01]  /*3560*/  LDGSTS.E [R186+0x8], desc[UR16][R200.64], P2 ;  /* 0x00008000c8ba7fae */ /* 0x000fe20009121850 */
[----:B------:R-:W-:-:S03]  /*3570*/  IMAD.WIDE R34, R9, 0x4, R34 ;  /* 0x0000000409227825 */ /* 0x000fc600078e0222 */
[----:B------:R-:W-:Y:S01]  /*3580*/  LDGSTS.E [R186+0x4008], desc[UR16][R208.64], P2 ;  /* 0x04008000d0ba7fae */ /* 0x000fe20009121850 */
[----:B------:R-:W-:Y:S01]  /*3590*/  LOP3.LUT P2, RZ, R232, 0x1, RZ, 0xc0, !PT ;  /* 0x00000001e8ff7812 */ /* 0x000fe2000784c0ff */
[----:B------:R-:W-:Y:S01]  /*35a0*/  IMAD.WIDE R36, R9, 0x4, R36 ;  /* 0x0000000409247825 */ /* 0x000fe200078e0224 */
[----:B------:R-:W-:Y:S01]  /*35b0*/  SHF.R.U64 R232, R215, 0x1d, RZ ;  /* 0x0000001dd7e87819 */ /* 0x000fe200000012ff */
[----:B------:R-:W-:Y:S02]  /*35c0*/  LDGSTS.E [R186+0xc], desc[UR16][R202.64], !P5 ;  /* 0x0000c000caba7fae */ /* 0x000fe4000e921850 */
[C---:B------:R-:W-:Y:S01]  /*35d0*/  IMAD.WIDE R38, R9.reuse, 0x4, R38 ;  /* 0x0000000409267825 */ /* 0x040fe200078e0226 */
[----:B------:R-:W-:Y:S01]  /*35e0*/  LOP3.LUT P1, RZ, R232, 0x1, RZ, 0xc0, !PT ;  /* 0x00000001e8ff7812 */ /* 0x000fe2000782c0ff */
[----:B------:R-:W-:Y:S02]  /*35f0*/  LDGSTS.E [R186+0x400c], desc[UR16][R210.64], !P5 ;  /* 0x0400c000d2ba7fae */ /* 0x000fe4000e921850 */
[----:B------:R-:W-:-:S02]  /*3600*/  IMAD.WIDE R40, R9, 0x4, R40 ;  /* 0x0000000409287825 */ /* 0x000fc400078e0228 */
[----:B------:R-:W0:Y:S02]  /*3610*/  LDGDEPBAR ;  /* 0x00000000000079af */ /* 0x000e240000000000 */
[C---:B------:R-:W-:Y:S02]  /*3620*/  IMAD.WIDE R42, R9.reuse, 0x4, R42 ;  /* 0x00000004092a7825 */ /* 0x040fe400078e022a */
[----:B------:R-:W-:Y:S02]  /*3630*/  LDGSTS.E [R221+0x18000], desc[UR16][R134.64], P4 ;  /* 0x1800000086dd7fae */ /* 0x000fe4000a121850 */
[C---:B------:R-:W-:Y:S02]  /*3640*/  IMAD.WIDE R44, R9.reuse, 0x4, R44 ;  /* 0x00000004092c7825 */ /* 0x040fe400078e022c */
[----:B------:R-:W-:Y:S02]  /*3650*/  LDGSTS.E [R221+0x18400], desc[UR16][R136.64], P4 ;  /* 0x1840000088dd7fae */ /* 0x000fe4000a121850 */
[----:B------:R-:W-:-:S02]  /*3660*/  IMAD.WIDE R46, R9, 0x4, R46 ;  /* 0x00000004092e7825 */ /* 0x000fc400078e022e */
[----:B------:R-:W-:Y:S02]  /*3670*/  LDGSTS.E [R221+0x18800], desc[UR16][R138.64], P4 ;  /* 0x188000008add7fae */ /* 0x000fe4000a121850 */
        /* <DEDUP_REMOVED lines=27> */
[----:B------:R-:W0:Y:S02]  /*3830*/  LDGDEPBAR ;  /* 0x00000000000079af */ /* 0x000e240000000000 */
[C---:B------:R-:W-:Y:S01]  /*3840*/  IMAD.WIDE R76, R9.reuse, 0x4, R76 ;  /* 0x00000004094c7825 */ /* 0x040fe200078e024c */
[----:B------:R-:W-:Y:S03]  /*3850*/  BAR.SYNC.DEFER_BLOCKING 0x0 ;  /* 0x0000000000007b1d */ /* 0x000fe60000010000 */
[----:B------:R-:W-:-:S04]  /*3860*/  IMAD.WIDE R78, R9, 0x4, R78 ;  /* 0x00000004094e7825 */ /* 0x000fc800078e024e */
[----:B------:R-:W-:-:S04]  /*3870*/  IMAD.WIDE R80, R9, 0x4, R80 ;  /* 0x0000000409507825 */ /* 0x000fc800078e0250 */
[----:B------:R-:W-:-:S04]  /*3880*/  IMAD.WIDE R82, R9, 0x4, R82 ;  /* 0x0000000409527825 */ /* 0x000fc800078e0252 */
[----:B------:R-:W-:-:S04]  /*3890*/  IMAD.WIDE R84, R9, 0x4, R84 ;  /* 0x0000000409547825 */ /* 0x000fc800078e0254 */
[----:B------:R-:W-:-:S04]  /*38a0*/  IMAD.WIDE R86, R9, 0x4, R86 ;  /* 0x0000000409567825 */ /* 0x000fc800078e0256 */
[C---:B------:R-:W-:Y:S01]  /*38b0*/  IMAD.WIDE R88, R9.reuse, 0x4, R88 ;  /* 0x0000000409587825 */ /* 0x040fe200078e0258 */
[----:B------:R-:W-:Y:S01]  /*38c0*/  @!PT LDS RZ, [RZ] ;  /* 0x00000000fffff984 */ /* 0x000fe20000000800 */
[----:B------:R-:W-:Y:S01]  /*38d0*/  @!PT LDS RZ, [RZ] ;  /* 0x00000000fffff984 */ /* 0x000fe20000000800 */
[----:B------:R-:W-:Y:S01]  /*38e0*/  @!PT LDS RZ, [RZ] ;  /* 0x00000000fffff984 */ /* 0x000fe20000000800 */
[----:B------:R-:W-:Y:S03]  /*38f0*/  LDGSTS.E [R224+0x8000], desc[UR16][R204.64], P0 ;  /* 0x08000000cce07fae */ /* 0x000fe60008121850 */
[C---:B------:R-:W-:Y:S01]  /*3900*/  IMAD.WIDE R90, R9.reuse, 0x4, R90 ;  /* 0x00000004095a7825 */ /* 0x040fe200078e025a */
[----:B------:R1:W-:Y:S01]  /*3910*/  LDGSTS.E [R224+0xc000], desc[UR16][R24.64], P0 ;  /* 0x0c00000018e07fae */ /* 0x0003e20008121850 */
[----:B------:R-:W-:Y:S02]  /*3920*/  ISETP.GT.AND P0, PT, R182, 0x3f, PT ;  /* 0x0000003fb600780c */ /* 0x000fe40003f04270 */
[C---:B------:R-:W-:Y:S01]  /*3930*/  IMAD.WIDE R92, R9.reuse, 0x4, R92 ;  /* 0x00000004095c7825 */ /* 0x040fe200078e025c */
[----:B------:R2:W-:Y:S03]  /*3940*/  LDGSTS.E [R224+0x8004], desc[UR16][R26.64], P2 ;  /* 0x080040001ae07fae */ /* 0x0005e60009121850 */
[----:B------:R-:W-:Y:S01]  /*3950*/  IMAD.WIDE R94, R9, 0x4, R94 ;  /* 0x00000004095e7825 */ /* 0x000fe200078e025e */
[----:B------:R3:W-:Y:S01]  /*3960*/  LDGSTS.E [R224+0xc004], desc[UR16][R28.64], P2 ;  /* 0x0c0040001ce07fae */ /* 0x0007e20009121850 */
[----:B------:R-:W-:-:S02]  /*3970*/  ISETP.GE.AND P2, PT, R236, R228, PT ;  /* 0x000000e4ec00720c */ /* 0x000fc40003f46270 */
[----:B------:R-:W-:Y:S01]  /*3980*/  IMAD.WIDE R96, R9, 0x4, R96 ;  /* 0x0000000409607825 */ /* 0x000fe200078e0260 */
[----:B-1----:R-:W-:Y:S01]  /*3990*/  SHF.R.U64 R25, R215, 0x1c, RZ ;  /* 0x0000001cd7197819 */ /* 0x002fe200000012ff */
[----:B------:R1:W-:Y:S01]  /*39a0*/  LDGSTS.E [R224+0x8008], desc[UR16][R30.64], P1 ;  /* 0x080080001ee07fae */ /* 0x0003e20008921850 */
[----:B------:R-:W-:Y:S01]  /*39b0*/  SEL R24, RZ, 0x4, P2 ;  /* 0x00000004ff187807 */ /* 0x000fe20001000000 */
[----:B------:R-:W-:Y:S01]  /*39c0*/  IMAD.WIDE R98, R9, 0x4, R98 ;  /* 0x0000000409627825 */ /* 0x000fe200078e0262 */
[----:B------:R-:W-:Y:S01]  /*39d0*/  LOP3.LUT P5, RZ, R25, 0x1, RZ, 0xc0, !PT ;  /* 0x0000000119ff7812 */ /* 0x000fe200078ac0ff */
[----:B------:R4:W-:Y:S01]  /*39e0*/  LDGSTS.E [R224+0xc008], desc[UR16][R32.64], P1 ;  /* 0x0c00800020e07fae */ /* 0x0009e20008921850 */
[----:B------:R-:W-:Y:S01]  /*39f0*/  SEL R24, R24, RZ, P0 ;  /* 0x000000ff18187207 */ /* 0x000fe20000000000 */
[----:B------:R-:W-:Y:S01]  /*3a00*/  IMAD.WIDE R100, R9, 0x4, R100 ;  /* 0x0000000409647825 */ /* 0x000fe200078e0264 */
[----:B------:R-:W-:Y:S02]  /*3a10*/  SHF.R.U64 R25, R215, 0x1b, RZ ;  /* 0x0000001bd7197819 */ /* 0x000fe400000012ff */
[----:B--2---:R-:W-:-:S02]  /*3a20*/  CS2R R26, SRZ ;  /* 0x00000000001a7805 */ /* 0x004fc4000001ff00 */
[----:B------:R-:W-:Y:S01]  /*3a30*/  ISETP.NE.U32.AND P0, PT, R24, RZ, PT ;  /* 0x000000ff1800720c */ /* 0x000fe20003f05070 */
[----:B------:R-:W-:Y:S01]  /*3a40*/  IMAD.WIDE R102, R9, 0x4, R102 ;  /* 0x0000000409667825 */ /* 0x000fe200078e0266 */
[----:B------:R-:W-:Y:S02]  /*3a50*/  SHF.R.U64 R24, R215, 0x1a, RZ ;  /* 0x0000001ad7187819 */ /* 0x000fe400000012ff */
[----:B---3--:R-:W-:Y:S02]  /*3a60*/  CS2R R28, SRZ ;  /* 0x00000000001c7805 */ /* 0x008fe4000001ff00 */
[----:B------:R-:W-:Y:S01]  /*3a70*/  LOP3.LUT P4, RZ, R25, 0x1, RZ, 0xc0, !PT ;  /* 0x0000000119ff7812 */ /* 0x000fe2000788c0ff */
[----:B------:R-:W-:Y:S01]  /*3a80*/  IMAD.WIDE R104, R9, 0x4, R104 ;  /* 0x0000000409687825 */ /* 0x000fe200078e0268 */
[----:B------:R-:W-:Y:S01]  /*3a90*/  LOP3.LUT P3, RZ, R24, 0x1, RZ, 0xc0, !PT ;  /* 0x0000000118ff7812 */ /* 0x000fe2000786c0ff */
[----:B------:R2:W-:Y:S01]  /*3aa0*/  LDGSTS.E [R224+0x800c], desc[UR16][R34.64], P5 ;  /* 0x0800c00022e07fae */ /* 0x0005e2000a921850 */
[----:B------:R-:W-:Y:S01]  /*3ab0*/  SHF.R.U64 R24, R215, 0x18, RZ ;  /* 0x00000018d7187819 */ /* 0x000fe200000012ff */
[----:B------:R-:W-:Y:S01]  /*3ac0*/  IMAD.WIDE R106, R9, 0x4, R106 ;  /* 0x00000004096a7825 */ /* 0x000fe200078e026a */
[----:B------:R-:W-:Y:S01]  /*3ad0*/  SHF.R.U64 R25, R215, 0x19, RZ ;  /* 0x00000019d7197819 */ /* 0x000fe200000012ff */
[----:B------:R3:W-:Y:S01]  /*3ae0*/  LDGSTS.E [R224+0xc00c], desc[UR16][R36.64], P5 ;  /* 0x0c00c00024e07fae */ /* 0x0007e2000a921850 */
[----:B------:R-:W-:Y:S01]  /*3af0*/  LOP3.LUT P1, RZ, R24, 0x1, RZ, 0xc0, !PT ;  /* 0x0000000118ff7812 */ /* 0x000fe2000782c0ff */
[----:B------:R-:W-:Y:S01]  /*3b00*/  IMAD.WIDE R108, R9, 0x4, R108 ;  /* 0x00000004096c7825 */ /* 0x000fe200078e026c */
[----:B------:R-:W-:-:S02]  /*3b10*/  SHF.R.U64 R24, R215, 0x17, RZ ;  /* 0x00000017d7187819 */ /* 0x000fc400000012ff */
[----:B-1----:R-:W-:Y:S02]  /*3b20*/  CS2R R30, SRZ ;  /* 0x00000000001e7805 */ /* 0x002fe4000001ff00 */
[----:B------:R-:W-:Y:S01]  /*3b30*/  LOP3.LUT P2, RZ, R25, 0x1, RZ, 0xc0, !PT ;  /* 0x0000000119ff7812 */ /* 0x000fe2000784c0ff */
[----:B------:R1:W-:Y:S01]  /*3b40*/  LDGSTS.E [R220+0x8000], desc[UR16][R38.64], P4 ;  /* 0x0800000026dc7fae */ /* 0x0003e2000a121850 */
[----:B------:R-:W-:Y:S01]  /*3b50*/  LOP3.LUT P5, RZ, R24, 0x1, RZ, 0xc0, !PT ;  /* 0x0000000118ff7812 */ /* 0x000fe200078ac0ff */
[----:B------:R-:W-:Y:S01]  /*3b60*/  IMAD.WIDE R110, R9, 0x4, R110 ;  /* 0x00000004096e7825 */ /* 0x000fe200078e026e */
[C---:B------:R-:W-:Y:S01]  /*3b70*/  SHF.R.U64 R24, R215.reuse, 0x16, RZ ;  /* 0x00000016d7187819 */ /* 0x040fe200000012ff */
[----:B------:R5:W-:Y:S01]  /*3b80*/  LDGSTS.E [R220+0xc000], desc[UR16][R40.64], P4 ;  /* 0x0c00000028dc7fae */ /* 0x000be2000a121850 */
[----:B------:R-:W-:Y:S01]  /*3b90*/  SHF.R.U64 R25, R215, 0x6, RZ ;  /* 0x00000006d7197819 */ /* 0x000fe200000012ff */
[----:B------:R-:W-:Y:S01]  /*3ba0*/  IMAD.WIDE R112, R9, 0x4, R112 ;  /* 0x0000000409707825 */ /* 0x000fe200078e0270 */
[----:B------:R-:W-:Y:S01]  /*3bb0*/  LOP3.LUT P4, RZ, R24, 0x1, RZ, 0xc0, !PT ;  /* 0x0000000118ff7812 */ /* 0x000fe2000788c0ff */
[----:B------:R5:W-:Y:S01]  /*3bc0*/  LDGSTS.E [R220+0x8004], desc[UR16][R42.64], P3 ;  /* 0x080040002adc7fae */ /* 0x000be20009921850 */
[----:B------:R-:W-:Y:S01]  /*3bd0*/  SHF.R.U64 R24, R215, 0x15, RZ ;  /* 0x00000015d7187819 */ /* 0x000fe200000012ff */
[C---:B------:R-:W-:Y:S01]  /*3be0*/  IMAD.WIDE R114, R9.reuse, 0x4, R114 ;  /* 0x0000000409727825 */ /* 0x040fe200078e0272 */
[----:B----4-:R-:W-:Y:S01]  /*3bf0*/  CS2R R32, SRZ ;  /* 0x0000000000207805 */ /* 0x010fe2000001ff00 */
[----:B------:R4:W-:Y:S01]  /*3c00*/  LDGSTS.E [R220+0xc004], desc[UR16][R44.64], P3 ;  /* 0x0c0040002cdc7fae */ /* 0x0009e20009921850 */
[----:B------:R-:W-:Y:S01]  /*3c10*/  LOP3.LUT P3, RZ, R24, 0x1, RZ, 0xc0, !PT ;  /* 0x0000000118ff7812 */ /* 0x000fe2000786c0ff */
[----:B------:R-:W-:Y:S01]  /*3c20*/  IMAD.WIDE R116, R9, 0x4, R116 ;  /* 0x0000000409747825 */ /* 0x000fe200078e0274 */
[----:B------:R-:W-:Y:S01]  /*3c30*/  SHF.R.U64 R24, R215, 0x14, RZ ;  /* 0x00000014d7187819 */ /* 0x000fe200000012ff */
[----:B------:R4:W-:Y:S01]  /*3c40*/  LDGSTS.E [R220+0x8008], desc[UR16][R46.64], P2 ;  /* 0x080080002edc7fae */ /* 0x0009e20009121850 */
[----:B--2---:R-:W-:Y:S01]  /*3c50*/  CS2R R34, SRZ ;  /* 0x0000000000227805 */ /* 0x004fe2000001ff00 */
[C---:B------:R-:W-:Y:S01]  /*3c60*/  IMAD.WIDE R118, R9.reuse, 0x4, R118 ;  /* 0x0000000409767825 */ /* 0x040fe200078e0276 */
[----:B---3--:R-:W-:Y:S01]  /*3c70*/  CS2R R36, SRZ ;  /* 0x0000000000247805 */ /* 0x008fe2000001ff00 */
[----:B------:R2:W-:Y:S01]  /*3c80*/  LDGSTS.E [R220+0xc008], desc[UR16][R48.64], P2 ;  /* 0x0c00800030dc7fae */ /* 0x0005e20009121850 */
[----:B------:R-:W-:Y:S01]  /*3c90*/  LOP3.LUT P2, RZ, R24, 0x1, RZ, 0xc0, !PT ;  /* 0x0000000118ff7812 */ /* 0x000fe2000784c0ff */
[----:B------:R-:W-:Y:S01]  /*3ca0*/  IMAD.WIDE R120, R9, 0x4, R120 ;  /* 0x0000000409787825 */ /* 0x000fe200078e0278 */
[----:B------:R-:W-:Y:S01]  /*3cb0*/  SHF.R.U64 R24, R215, 0x13, RZ ;  /* 0x00000013d7187819 */ /* 0x000fe200000012ff */
[----:B------:R-:W-:Y:S01]  /*3cc0*/  LDGSTS.E [R220+0x800c], desc[UR16][R50.64], P1 ;  /* 0x0800c00032dc7fae */ /* 0x000fe20008921850 */
[----:B-1----:R-:W-:Y:S01]  /*3cd0*/  CS2R R38, SRZ ;  /* 0x0000000000267805 */ /* 0x002fe2000001ff00 */
[C---:B------:R-:W-:Y:S01]  /*3ce0*/  IMAD.WIDE R122, R9.reuse, 0x4, R122 ;  /* 0x00000004097a7825 */ /* 0x040fe200078e027a */
[----:B-----5:R-:W-:Y:S01]  /*3cf0*/  CS2R R40, SRZ ;  /* 0x0000000000287805 */ /* 0x020fe2000001ff00 */
[----:B------:R-:W-:Y:S01]  /*3d00*/  LDGSTS.E [R220+0xc00c], desc[UR16][R52.64], P1 ;  /* 0x0c00c00034dc7fae */ /* 0x000fe20008921850 */
[----:B------:R-:W-:Y:S01]  /*3d10*/  LOP3.LUT P1, RZ, R24, 0x1, RZ, 0xc0, !PT ;  /* 0x0000000118ff7812 */ /* 0x000fe2000782c0ff */
[----:B------:R-:W-:Y:S01]  /*3d20*/  IMAD.WIDE R124, R9, 0x4, R124 ;  /* 0x00000004097c7825 */ /* 0x000fe200078e027c */
[----:B------:R-:W-:Y:S01]  /*3d30*/  SHF.R.U64 R24, R215, 0x12, RZ ;  /* 0x00000012d7187819 */ /* 0x000fe200000012ff */
[----:B------:R-:W-:Y:S01]  /*3d40*/  LDGSTS.E [R219+0x8000], desc[UR16][R54.64], P5 ;  /* 0x0800000036db7fae */ /* 0x000fe2000a921850 */
[----:B------:R-:W-:Y:S01]  /*3d50*/  CS2R R42, SRZ ;  /* 0x00000000002a7805 */ /* 0x000fe2000001ff00 */
[C---:B------:R-:W-:Y:S01]  /*3d60*/  IMAD.WIDE R126, R9.reuse, 0x4, R126 ;  /* 0x00000004097e7825 */ /* 0x040fe200078e027e */
[----:B----4-:R-:W-:Y:S01]  /*3d70*/  CS2R R44, SRZ ;  /* 0x00000000002c7805 */ /* 0x010fe2000001ff00 */
[----:B------:R1:W-:Y:S01]  /*3d80*/  LDGSTS.E [R219+0xc000], desc[UR16][R56.64], P5 ;  /* 0x0c00000038db7fae */ /* 0x0003e2000a921850 */
[----:B------:R-:W-:Y:S01]  /*3d90*/  LOP3.LUT P5, RZ, R24, 0x1, RZ, 0xc0, !PT ;  /* 0x0000000118ff7812 */ /* 0x000fe200078ac0ff */
[----:B------:R-:W-:Y:S01]  /*3da0*/  IMAD.WIDE R128, R9, 0x4, R128 ;  /* 0x0000000409807825 */ /* 0x000fe200078e0280 */
[----:B------:R-:W-:Y:S01]  /*3db0*/  SHF.R.U64 R24, R215, 0x11, RZ ;  /* 0x00000011d7187819 */ /* 0x000fe200000012ff */
[----:B------:R3:W-:Y:S01]  /*3dc0*/  LDGSTS.E [R219+0x8004], desc[UR16][R58.64], P4 ;  /* 0x080040003adb7fae */ /* 0x0007e2000a121850 */
[----:B------:R-:W-:Y:S01]  /*3dd0*/  CS2R R46, SRZ ;  /* 0x00000000002e7805 */ /* 0x000fe2000001ff00 */
[C---:B------:R-:W-:Y:S01]  /*3de0*/  IMAD.WIDE R130, R9.reuse, 0x4, R130 ;  /* 0x0000000409827825 */ /* 0x040fe200078e0282 */
[----:B--2---:R-:W-:Y:S01]  /*3df0*/  CS2R R48, SRZ ;  /* 0x0000000000307805 */ /* 0x004fe2000001ff00 */
[----:B------:R2:W-:Y:S01]  /*3e00*/  LDGSTS.E [R219+0xc004], desc[UR16][R60.64], P4 ;  /* 0x0c0040003cdb7fae */ /* 0x0005e2000a121850 */
[----:B------:R-:W-:Y:S01]  /*3e10*/  LOP3.LUT P4, RZ, R24, 0x1, RZ, 0xc0, !PT ;  /* 0x0000000118ff7812 */ /* 0x000fe2000788c0ff */
[----:B------:R-:W-:Y:S01]  /*3e20*/  IMAD.WIDE R132, R9, 0x4, R132 ;  /* 0x0000000409847825 */ /* 0x000fe200078e0284 */
[----:B------:R-:W-:Y:S01]  /*3e30*/  SHF.R.U64 R24, R215, 0x10, RZ ;  /* 0x00000010d7187819 */ /* 0x000fe200000012ff */
[----:B------:R4:W-:Y:S01]  /*3e40*/  LDGSTS.E [R219+0x8008], desc[UR16][R62.64], P3 ;  /* 0x080080003edb7fae */ /* 0x0009e20009921850 */
[----:B-1----:R-:W-:Y:S01]  /*3e50*/  CS2R R56, SRZ ;  /* 0x0000000000387805 */ /* 0x002fe2000001ff00 */
[C---:B------:R-:W-:Y:S01]  /*3e60*/  IMAD.WIDE R174, R9.reuse, 0x4, R174 ;  /* 0x0000000409ae7825 */ /* 0x040fe200078e02ae */
[----:B------:R-:W-:Y:S01]  /*3e70*/  CS2R R50, SRZ ;  /* 0x0000000000327805 */ /* 0x000fe2000001ff00 */
[----:B------:R1:W-:Y:S01]  /*3e80*/  LDGSTS.E [R219+0xc008], desc[UR16][R64.64], P3 ;  /* 0x0c00800040db7fae */ /* 0x0003e20009921850 */
[----:B------:R-:W-:Y:S01]  /*3e90*/  LOP3.LUT P3, RZ, R24, 0x1, RZ, 0xc0, !PT ;  /* 0x0000000118ff7812 */ /* 0x000fe2000786c0ff */
[----:B------:R-:W-:Y:S01]  /*3ea0*/  IMAD.WIDE R198, R9, 0x4, R198 ;  /* 0x0000000409c67825 */ /* 0x000fe200078e02c6 */
[----:B------:R-:W-:Y:S01]  /*3eb0*/  SHF.R.U64 R24, R215, 0xf, RZ ;  /* 0x0000000fd7187819 */ /* 0x000fe200000012ff */
[----:B------:R5:W-:Y:S01]  /*3ec0*/  LDGSTS.E [R219+0x800c], desc[UR16][R66.64], P2 ;  /* 0x0800c00042db7fae */ /* 0x000be20009121850 */
[----:B---3--:R-:W-:Y:S01]  /*3ed0*/  CS2R R58, SRZ ;  /* 0x00000000003a7805 */ /* 0x008fe2000001ff00 */
[C---:B------:R-:W-:Y:S01]  /*3ee0*/  IMAD.WIDE R196, R9.reuse, 0x4, R196 ;  /* 0x0000000409c47825 */ /* 0x040fe200078e02c4 */
[----:B--2---:R-:W-:Y:S01]  /*3ef0*/  CS2R R60, SRZ ;  /* 0x00000000003c7805 */ /* 0x004fe2000001ff00 */
[----:B------:R2:W-:Y:S01]  /*3f00*/  LDGSTS.E [R219+0xc00c], desc[UR16][R68.64], P2 ;  /* 0x0c00c00044db7fae */ /* 0x0005e20009121850 */
[----:B------:R-:W-:Y:S01]  /*3f10*/  LOP3.LUT P2, RZ, R24, 0x1, RZ, 0xc0, !PT ;  /* 0x0000000118ff7812 */ /* 0x000fe2000784c0ff */
[----:B------:R-:W-:Y:S01]  /*3f20*/  IMAD.WIDE R206, R9, 0x4, R206 ;  /* 0x0000000409ce7825 */ /* 0x000fe200078e02ce */
[----:B------:R-:W-:Y:S01]  /*3f30*/  SHF.R.U64 R24, R215, 0xe, RZ ;  /* 0x0000000ed7187819 */ /* 0x000fe200000012ff */
[----:B------:R3:W-:Y:S01]  /*3f40*/  LDGSTS.E [R218+0x8000], desc[UR16][R70.64], P1 ;  /* 0x0800000046da7fae */ /* 0x0007e20008921850 */
[----:B----4-:R-:W-:Y:S01]  /*3f50*/  CS2R R62, SRZ ;  /* 0x00000000003e7805 */ /* 0x010fe2000001ff00 */
[C---:B------:R-:W-:Y:S01]  /*3f60*/  IMAD.WIDE R200, R9.reuse, 0x4, R200 ;  /* 0x0000000409c87825 */ /* 0x040fe200078e02c8 */
[----:B-1----:R-:W-:Y:S01]  /*3f70*/  CS2R R64, SRZ ;  /* 0x0000000000407805 */ /* 0x002fe2000001ff00 */
[----:B------:R1:W-:Y:S01]  /*3f80*/  LDGSTS.E [R218+0xc000], desc[UR16][R72.64], P1 ;  /* 0x0c00000048da7fae */ /* 0x0003e20008921850 */
[----:B------:R-:W-:Y:S01]  /*3f90*/  LOP3.LUT P1, RZ, R24, 0x1, RZ, 0xc0, !PT ;  /* 0x0000000118ff7812 */ /* 0x000fe2000782c0ff */
[----:B------:R-:W-:Y:S01]  /*3fa0*/  IMAD.WIDE R208, R9, 0x4, R208 ;  /* 0x0000000409d07825 */ /* 0x000fe200078e02d0 */
[----:B------:R-:W-:Y:S01]  /*3fb0*/  SHF.R.U64 R24, R215, 0xd, RZ ;  /* 0x0000000dd7187819 */ /* 0x000fe200000012ff */
[----:B------:R4:W-:Y:S01]  /*3fc0*/  LDGSTS.E [R218+0x8004], desc[UR16][R74.64], P5 ;  /* 0x080040004ada7fae */ /* 0x0009e2000a921850 */
[----:B-----5:R-:W-:Y:S01]  /*3fd0*/  CS2R R66, SRZ ;  /* 0x0000000000427805 */ /* 0x020fe2000001ff00 */
[C---:B------:R-:W-:Y:S01]  /*3fe0*/  IMAD.WIDE R202, R9.reuse, 0x4, R202 ;  /* 0x0000000409ca7825 */ /* 0x040fe200078e02ca */
[----:B--2---:R-:W-:Y:S01]  /*3ff0*/  CS2R R68, SRZ ;  /* 0x0000000000447805 */ /* 0x004fe2000001ff00 */
[----:B------:R2:W-:Y:S01]  /*4000*/  LDGSTS.E [R218+0xc004], desc[UR16][R76.64], P5 ;  /* 0x0c0040004cda7fae */ /* 0x0005e2000a921850 */
[----:B------:R-:W-:Y:S01]  /*4010*/  LOP3.LUT P5, RZ, R24, 0x1, RZ, 0xc0, !PT ;  /* 0x0000000118ff7812 */ /* 0x000fe200078ac0ff */
[----:B------:R-:W-:Y:S01]  /*4020*/  IMAD.WIDE R210, R9, 0x4, R210 ;  /* 0x0000000409d27825 */ /* 0x000fe200078e02d2 */
[----:B------:R-:W-:Y:S01]  /*4030*/  SHF.R.U64 R24, R215, 0xc, RZ ;  /* 0x0000000cd7187819 */ /* 0x000fe200000012ff */
[----:B------:R5:W-:Y:S01]  /*4040*/  LDGSTS.E [R218+0x8008], desc[UR16][R78.64], P4 ;  /* 0x080080004eda7fae */ /* 0x000be2000a121850 */
[----:B---3--:R-:W-:-:S02]  /*4050*/  CS2R R70, SRZ ;  /* 0x0000000000467805 */ /* 0x008fc4000001ff00 */
[----:B-1----:R-:W-:Y:S02]  /*4060*/  CS2R R72, SRZ ;  /* 0x0000000000487805 */ /* 0x002fe4000001ff00 */
[----:B------:R-:W-:Y:S01]  /*4070*/  CS2R R52, SRZ ;  /* 0x0000000000347805 */ /* 0x000fe2000001ff00 */
[----:B------:R1:W-:Y:S01]  /*4080*/  LDGSTS.E [R218+0xc008], desc[UR16][R80.64], P4 ;  /* 0x0c00800050da7fae */ /* 0x0003e2000a121850 */
[----:B------:R-:W-:Y:S02]  /*4090*/  LOP3.LUT P4, RZ, R24, 0x1, RZ, 0xc0, !PT ;  /* 0x0000000118ff7812 */ /* 0x000fe4000788c0ff */
[----:B----4-:R-:W-:Y:S02]  /*40a0*/  CS2R R74, SRZ ;  /* 0x00000000004a7805 */ /* 0x010fe4000001ff00 */
[----:B------:R-:W-:Y:S01]  /*40b0*/  SHF.R.U64 R24, R215, 0xb, RZ ;  /* 0x0000000bd7187819 */ /* 0x000fe200000012ff */
[----:B------:R3:W-:Y:S01]  /*40c0*/  LDGSTS.E [R218+0x800c], desc[UR16][R82.64], P3 ;  /* 0x0800c00052da7fae */ /* 0x0007e20009921850 */
[----:B--2---:R-:W-:-:S02]  /*40d0*/  CS2R R76, SRZ ;  /* 0x00000000004c7805 */ /* 0x004fc4000001ff00 */
[----:B------:R-:W-:Y:S01]  /*40e0*/  CS2R R54, SRZ ;  /* 0x0000000000367805 */ /* 0x000fe2000001ff00 */
[----:B------:R2:W-:Y:S01]  /*40f0*/  LDGSTS.E [R218+0xc00c], desc[UR16][R84.64], P3 ;  /* 0x0c00c00054da7fae */ /* 0x0005e20009921850 */
[----:B------:R-:W-:Y:S02]  /*4100*/  LOP3.LUT P3, RZ, R24, 0x1, RZ, 0xc0, !PT ;  /* 0x0000000118ff7812 */ /* 0x000fe4000786c0ff */
[----:B-----5:R-:W-:Y:S02]  /*4110*/  CS2R R78, SRZ ;  /* 0x00000000004e7805 */ /* 0x020fe4000001ff00 */
[----:B------:R-:W-:Y:S01]  /*4120*/  SHF.R.U64 R24, R215, 0xa, RZ ;  /* 0x0000000ad7187819 */ /* 0x000fe200000012ff */
[----:B------:R4:W-:Y:S01]  /*4130*/  LDGSTS.E [R217+0x8000], desc[UR16][R86.64], P2 ;  /* 0x0800000056d97fae */ /* 0x0009e20009121850 */
[----:B-1----:R-:W-:-:S03]  /*4140*/  CS2R R80, SRZ ;  /* 0x0000000000507805 */ /* 0x002fc6000001ff00 */
[----:B------:R1:W-:Y:S01]  /*4150*/  LDGSTS.E [R217+0xc000], desc[UR16][R88.64], P2 ;  /* 0x0c00000058d97fae */ /* 0x0003e20009121850 */
[----:B------:R-:W-:Y:S02]  /*4160*/  LOP3.LUT P2, RZ, R24, 0x1, RZ, 0xc0, !PT ;  /* 0x0000000118ff7812 */ /* 0x000fe4000784c0ff */
[----:B---3--:R-:W-:Y:S02]  /*4170*/  CS2R R82, SRZ ;  /* 0x0000000000527805 */ /* 0x008fe4000001ff00 */
[----:B------:R-:W-:Y:S01]  /*4180*/  SHF.R.U64 R24, R215, 0x9, RZ ;  /* 0x00000009d7187819 */ /* 0x000fe200000012ff */
[----:B------:R3:W-:Y:S01]  /*4190*/  LDGSTS.E [R217+0x8004], desc[UR16][R90.64], P1 ;  /* 0x080040005ad97fae */ /* 0x0007e20008921850 */
[----:B--2---:R-:W-:-:S03]  /*41a0*/  CS2R R84, SRZ ;  /* 0x0000000000547805 */ /* 0x004fc6000001ff00 */
[----:B------:R2:W-:Y:S01]  /*41b0*/  LDGSTS.E [R217+0xc004], desc[UR16][R92.64], P1 ;  /* 0x0c0040005cd97fae */ /* 0x0005e20008921850 */
[----:B------:R-:W-:Y:S02]  /*41c0*/  LOP3.LUT P1, RZ, R24, 0x1, RZ, 0xc0, !PT ;  /* 0x0000000118ff7812 */ /* 0x000fe4000782c0ff */
[----:B----4-:R-:W-:Y:S02]  /*41d0*/  CS2R R86, SRZ ;  /* 0x0000000000567805 */ /* 0x010fe4000001ff00 */
        /* <DEDUP_REMOVED lines=30> */
[C---:B------:R-:W-:Y:S01]  /*43c0*/  SHF.R.U64 R24, R215.reuse, 0x2, RZ ;  /* 0x00000002d7187819 */ /* 0x040fe200000012ff */
[----:B------:R3:W-:Y:S01]  /*43d0*/  LDGSTS.E [R216+0x800c], desc[UR16][R114.64], P5 ;  /* 0x0800c00072d87fae */ /* 0x0007e2000a921850 */
[----:B------:R-:W-:Y:S02]  /*43e0*/  SHF.R.U64 R215, R215, 0x1, RZ ;  /* 0x00000001d7d77819 */ /* 0x000fe400000012ff */
[----:B--2---:R-:W-:Y:S01]  /*43f0*/  CS2R R108, SRZ ;  /* 0x00000000006c7805 */ /* 0x004fe2000001ff00 */
[----:B------:R2:W-:Y:S01]  /*4400*/  LDGSTS.E [R216+0xc00c], desc[UR16][R116.64], P5 ;  /* 0x0c00c00074d87fae */ /* 0x0005e2000a921850 */
[----:B------:R-:W-:-:S02]  /*4410*/  LOP3.LUT P5, RZ, R25, 0x1, RZ, 0xc0, !PT ;  /* 0x0000000119ff7812 */ /* 0x000fc400078ac0ff */
[----:B----4-:R-:W-:Y:S01]  /*4420*/  CS2R R110, SRZ ;  /* 0x00000000006e7805 */ /* 0x010fe2000001ff00 */
[----:B------:R4:W-:Y:S01]  /*4430*/  LDGSTS.E [R176+0x8000], desc[UR16][R118.64], P4 ;  /* 0x0800000076b07fae */ /* 0x0009e2000a121850 */
[----:B-1----:R-:W-:-:S03]  /*4440*/  CS2R R112, SRZ ;  /* 0x0000000000707805 */ /* 0x002fc6000001ff00 */
[----:B------:R1:W-:Y:S01]  /*4450*/  LDGSTS.E [R176+0xc000], desc[UR16][R120.64], P4 ;  /* 0x0c00000078b07fae */ /* 0x0003e2000a121850 */
[----:B------:R-:W-:Y:S02]  /*4460*/  LOP3.LUT P4, RZ, R24, 0x1, RZ, 0xc0, !PT ;  /* 0x0000000118ff7812 */ /* 0x000fe4000788c0ff */
[----:B---3--:R-:W-:Y:S02]  /*4470*/  CS2R R114, SRZ ;  /* 0x0000000000727805 */ /* 0x008fe4000001ff00 */
[----:B------:R-:W-:Y:S01]  /*4480*/  CS2R R24, SRZ ;  /* 0x0000000000187805 */ /* 0x000fe2000001ff00 */
[----:B------:R3:W-:Y:S01]  /*4490*/  LDGSTS.E [R176+0x8004], desc[UR16][R122.64], P3 ;  /* 0x080040007ab07fae */ /* 0x0007e20009921850 */
[----:B--2---:R-:W-:-:S03]  /*44a0*/  CS2R R116, SRZ ;  /* 0x0000000000747805 */ /* 0x004fc6000001ff00 */
[----:B------:R2:W-:Y:S01]  /*44b0*/  LDGSTS.E [R176+0xc004], desc[UR16][R124.64], P3 ;  /* 0x0c0040007cb07fae */ /* 0x0005e20009921850 */
[----:B------:R-:W-:Y:S02]  /*44c0*/  LOP3.LUT P3, RZ, R215, 0x1, RZ, 0xc0, !PT ;  /* 0x00000001d7ff7812 */ /* 0x000fe4000786c0ff */
[----:B----4-:R-:W-:Y:S01]  /*44d0*/  CS2R R118, SRZ ;  /* 0x0000000000767805 */ /* 0x010fe2000001ff00 */
[----:B------:R4:W-:Y:S01]  /*44e0*/  LDGSTS.E [R176+0x8008], desc[UR16][R126.64], P2 ;  /* 0x080080007eb07fae */ /* 0x0009e20009121850 */
[----:B-1----:R-:W-:-:S03]  /*44f0*/  CS2R R120, SRZ ;  /* 0x0000000000787805 */ /* 0x002fc6000001ff00 */
[----:B------:R1:W-:Y:S01]  /*4500*/  LDGSTS.E [R176+0xc008], desc[UR16][R128.64], P2 ;  /* 0x0c00800080b07fae */ /* 0x0003e20009121850 */
[----:B---3--:R-:W-:-:S03]  /*4510*/  CS2R R122, SRZ ;  /* 0x00000000007a7805 */ /* 0x008fc6000001ff00 */
[----:B------:R3:W-:Y:S01]  /*4520*/  LDGSTS.E [R176+0x800c], desc[UR16][R130.64], P1 ;  /* 0x0800c00082b07fae */ /* 0x0007e20008921850 */
[----:B--2---:R-:W-:-:S03]  /*4530*/  CS2R R124, SRZ ;  /* 0x00000000007c7805 */ /* 0x004fc6000001ff00 */
[----:B------:R2:W-:Y:S01]  /*4540*/  LDGSTS.E [R176+0xc00c], desc[UR16][R132.64], P1 ;  /* 0x0c00c00084b07fae */ /* 0x0005e20008921850 */
[----:B----4-:R-:W-:-:S03]  /*4550*/  CS2R R126, SRZ ;  /* 0x00000000007e7805 */ /* 0x010fc6000001ff00 */
[----:B------:R-:W-:Y:S01]  /*4560*/  LDGSTS.E [R186+0x8000], desc[UR16][R174.64], P5 ;  /* 0x08000000aeba7fae */ /* 0x000fe2000a921850 */
[----:B-1----:R-:W-:-:S03]  /*4570*/  CS2R R128, SRZ ;  /* 0x0000000000807805 */ /* 0x002fc6000001ff00 */
[----:B------:R-:W-:Y:S01]  /*4580*/  LDGSTS.E [R186+0xc000], desc[UR16][R198.64], P5 ;  /* 0x0c000000c6ba7fae */ /* 0x000fe2000a921850 */
[----:B---3--:R-:W-:Y:S01]  /*4590*/  CS2R R130, SRZ ;  /* 0x0000000000827805 */ /* 0x008fe2000001ff00 */
[----:B--2---:R-:W-:Y:S02]  /*45a0*/  IMAD.SHL.U32 R176, R159, 0x20, RZ ;  /* 0x000000209fb07824 */ /* 0x004fe400078e00ff */
[----:B------:R-:W-:Y:S01]  /*45b0*/  LDGSTS.E [R186+0x8004], desc[UR16][R196.64], P4 ;  /* 0x08004000c4ba7fae */ /* 0x000fe2000a121850 */
[----:B------:R-:W-:Y:S01]  /*45c0*/  CS2R R132, SRZ ;  /* 0x0000000000847805 */ /* 0x000fe2000001ff00 */
[C---:B------:R-:W-:Y:S02]  /*45d0*/  IMAD.WIDE R134, R176.reuse, 0x4, R134 ;  /* 0x00000004b0867825 */ /* 0x040fe400078e0286 */
[----:B------:R-:W-:Y:S02]  /*45e0*/  LDGSTS.E [R186+0xc004], desc[UR16][R206.64], P4 ;  /* 0x0c004000ceba7fae */ /* 0x000fe4000a121850 */
[----:B------:R-:W-:-:S02]  /*45f0*/  IMAD.WIDE R136, R176, 0x4, R136 ;  /* 0x00000004b0887825 */ /* 0x000fc400078e0288 */
[----:B------:R-:W-:Y:S02]  /*4600*/  LDGSTS.E [R186+0x8008], desc[UR16][R200.64], P3 ;  /* 0x08008000c8ba7fae */ /* 0x000fe40009921850 */
[C---:B------:R-:W-:Y:S02]  /*4610*/  IMAD.WIDE R138, R176.reuse, 0x4, R138 ;  /* 0x00000004b08a7825 */ /* 0x040fe400078e028a */
[----:B------:R-:W-:Y:S02]  /*4620*/  LDGSTS.E [R186+0xc008], desc[UR16][R208.64], P3 ;  /* 0x0c008000d0ba7fae */ /* 0x000fe40009921850 */
[C---:B------:R-:W-:Y:S02]  /*4630*/  IMAD.WIDE R140, R176.reuse, 0x4, R140 ;  /* 0x00000004b08c7825 */ /* 0x040fe400078e028c */
[----:B------:R-:W-:Y:S02]  /*4640*/  LDGSTS.E [R186+0x800c], desc[UR16][R202.64], !P6 ;  /* 0x0800c000caba7fae */ /* 0x000fe4000f121850 */
[----:B------:R-:W-:-:S02]  /*4650*/  IMAD.WIDE R142, R176, 0x4, R142 ;  /* 0x00000004b08e7825 */ /* 0x000fc400078e028e */
[----:B------:R-:W-:Y:S02]  /*4660*/  LDGSTS.E [R186+0xc00c], desc[UR16][R210.64], !P6 ;  /* 0x0c00c000d2ba7fae */ /* 0x000fe4000f121850 */
[C---:B------:R-:W-:Y:S02]  /*4670*/  IMAD.WIDE R144, R176.reuse, 0x4, R144 ;  /* 0x00000004b0907825 */ /* 0x040fe400078e0290 */
[----:B------:R-:W0:Y:S02]  /*4680*/  LDGDEPBAR ;  /* 0x00000000000079af */ /* 0x000e240000000000 */
[C---:B------:R-:W-:Y:S02]  /*4690*/  IMAD.WIDE R146, R176.reuse, 0x4, R146 ;  /* 0x00000004b0927825 */ /* 0x040fe400078e0292 */
[----:B------:R1:W-:Y:S02]  /*46a0*/  LDGSTS.E [R221+0x1a000], desc[UR16][R134.64], P0 ;  /* 0x1a00000086dd7fae */ /* 0x0003e40008121850 */
[----:B------:R-:W-:-:S02]  /*46b0*/  IMAD.WIDE R148, R176, 0x4, R148 ;  /* 0x00000004b0947825 */ /* 0x000fc400078e0294 */
[----:B------:R2:W-:Y:S02]  /*46c0*/  LDGSTS.E [R221+0x1a400], desc[UR16][R136.64], P0 ;  /* 0x1a40000088dd7fae */ /* 0x0005e40008121850 */
[C---:B------:R-:W-:Y:S02]  /*46d0*/  IMAD.WIDE R150, R176.reuse, 0x4, R150 ;  /* 0x00000004b0967825 */ /* 0x040fe400078e0296 */
[----:B------:R3:W-:Y:S02]  /*46e0*/  LDGSTS.E [R221+0x1a800], desc[UR16][R138.64], P0 ;  /* 0x1a8000008add7fae */ /* 0x0007e40008121850 */
[C---:B------:R-:W-:Y:S02]  /*46f0*/  IMAD.WIDE R160, R176.reuse, 0x4, R160 ;  /* 0x00000004b0a07825 */ /* 0x040fe400078e02a0 */
[----:B------:R4:W-:Y:S01]  /*4700*/  LDGSTS.E [R221+0x1ac00], desc[UR16][R140.64], P0 ;  /* 0x1ac000008cdd7fae */ /* 0x0009e20008121850 */
[----:B-1----:R-:W-:Y:S01]  /*4710*/  CS2R R134, SRZ ;  /* 0x0000000000867805 */ /* 0x002fe2000001ff00 */
[----:B------:R-:W-:-:S02]  /*4720*/  IMAD.WIDE R162, R176, 0x4, R162 ;  /* 0x00000004b0a27825 */ /* 0x000fc400078e02a2 */
[----:B------:R1:W-:Y:S01]  /*4730*/  LDGSTS.E [R221+0x1b000], desc[UR16][R142.64], P0 ;  /* 0x1b0000008edd7fae */ /* 0x0003e20008121850 */
[----:B--2---:R-:W-:Y:S01]  /*4740*/  CS2R R136, SRZ ;  /* 0x0000000000887805 */ /* 0x004fe2000001ff00 */
[C---:B------:R-:W-:Y:S02]  /*4750*/  IMAD.WIDE R164, R176.reuse, 0x4, R164 ;  /* 0x00000004b0a47825 */ /* 0x040fe400078e02a4 */
[----:B------:R2:W-:Y:S01]  /*4760*/  LDGSTS.E [R221+0x1b400], desc[UR16][R144.64], P0 ;  /* 0x1b40000090dd7fae */ /* 0x0005e20008121850 */
[----:B---3--:R-:W-:Y:S01]  /*4770*/  CS2R R138, SRZ ;  /* 0x00000000008a7805 */ /* 0x008fe2000001ff00 */
[C---:B------:R-:W-:Y:S02]  /*4780*/  IMAD.WIDE R166, R176.reuse, 0x4, R166 ;  /* 0x00000004b0a67825 */ /* 0x040fe400078e02a6 */
[----:B------:R3:W-:Y:S01]  /*4790*/  LDGSTS.E [R221+0x1b800], desc[UR16][R146.64], P0 ;  /* 0x1b80000092dd7fae */ /* 0x0007e20008121850 */
[----:B----4-:R-:W-:Y:S01]  /*47a0*/  CS2R R140, SRZ ;  /* 0x00000000008c7805 */ /* 0x010fe2000001ff00 */
[----:B------:R-:W-:-:S02]  /*47b0*/  IMAD.WIDE R168, R176, 0x4, R168 ;  /* 0x00000004b0a87825 */ /* 0x000fc400078e02a8 */
[----:B------:R4:W-:Y:S01]  /*47c0*/  LDGSTS.E [R221+0x1bc00], desc[UR16][R148.64], P0 ;  /* 0x1bc0000094dd7fae */ /* 0x0009e20008121850 */
[----:B-1----:R-:W-:Y:S01]  /*47d0*/  CS2R R142, SRZ ;  /* 0x00000000008e7805 */ /* 0x002fe2000001ff00 */
[C---:B------:R-:W-:Y:S02]  /*47e0*/  IMAD.WIDE R170, R176.reuse, 0x4, R170 ;  /* 0x00000004b0aa7825 */ /* 0x040fe400078e02aa */
[----:B------:R1:W-:Y:S01]  /*47f0*/  LDGSTS.E [R157+0x1a200], desc[UR16][R150.64], P0 ;  /* 0x1a200000969d7fae */ /* 0x0003e20008121850 */
[----:B--2---:R-:W-:Y:S01]  /*4800*/  CS2R R144, SRZ ;  /* 0x0000000000907805 */ /* 0x004fe2000001ff00 */
[----:B------:R-:W-:Y:S02]  /*4810*/  IMAD.WIDE R172, R176, 0x4, R172 ;  /* 0x00000004b0ac7825 */ /* 0x000fe400078e02ac */
[----:B------:R2:W-:Y:S01]  /*4820*/  LDGSTS.E [R157+0x1a600], desc[UR16][R160.64], P0 ;  /* 0x1a600000a09d7fae */ /* 0x0005e20008121850 */
[----:B---3--:R-:W-:-:S03]  /*4830*/  CS2R R146, SRZ ;  /* 0x0000000000927805 */ /* 0x008fc6000001ff00 */
[----:B------:R2:W-:Y:S01]  /*4840*/  LDGSTS.E [R157+0x1aa00], desc[UR16][R162.64], P0 ;  /* 0x1aa00000a29d7fae */ /* 0x0005e20008121850 */
[----:B----4-:R-:W-:-:S03]  /*4850*/  CS2R R148, SRZ ;  /* 0x0000000000947805 */ /* 0x010fc6000001ff00 */
[----:B------:R2:W-:Y:S01]  /*4860*/  LDGSTS.E [R157+0x1ae00], desc[UR16][R164.64], P0 ;  /* 0x1ae00000a49d7fae */ /* 0x0005e20008121850 */
[----:B-1----:R-:W-:-:S03]  /*4870*/  CS2R R150, SRZ ;  /* 0x0000000000967805 */ /* 0x002fc6000001ff00 */
[----:B------:R2:W-:Y:S04]  /*4880*/  LDGSTS.E [R157+0x1b200], desc[UR16][R166.64], P0 ;  /* 0x1b200000a69d7fae */ /* 0x0005e80008121850 */
[----:B------:R2:W-:Y:S04]  /*4890*/  LDGSTS.E [R157+0x1b600], desc[UR16][R168.64], P0 ;  /* 0x1b600000a89d7fae */ /* 0x0005e80008121850 */
[----:B------:R2:W-:Y:S04]  /*48a0*/  LDGSTS.E [R157+0x1ba00], desc[UR16][R170.64], P0 ;  /* 0x1ba00000aa9d7fae */ /* 0x0005e80008121850 */
[----:B------:R2:W-:Y:S01]  /*48b0*/  LDGSTS.E [R157+0x1be00], desc[UR16][R172.64], P0 ;  /* 0x1be00000ac9d7fae */ /* 0x0005e20008121850 */
[----:B------:R-:W-:-:S03]  /*48c0*/  ISETP.GE.AND P0, PT, R182, 0x20, PT ;  /* 0x00000020b600780c */ /* 0x000fc60003f06270 */
[----:B------:R-:W0:Y:S10]  /*48d0*/  LDGDEPBAR ;  /* 0x00000000000079af */ /* 0x000e340000000000 */
[----:B--2---:R-:W-:Y:S05]  /*48e0*/  @!P0 BRA `(.L_x_0) ;  /* 0x0000003c00a48947 */ /* 0x004fea0003800000 */
[----:B------:R-:W-:Y:S01]  /*48f0*/  SHF.R.S32.HI R25, RZ, 0x1f, R10 ;  /* 0x0000001fff197819 */ /* 0x000fe2000001140a */
[----:B------:R-:W-:Y:S01]  /*4900*/  IMAD.SHL.U32 R164, R176, 0x8, RZ ;  /* 0x00000008b0a47824 */ /* 0x000fe200078e00ff */
[----:B------:R-:W-:Y:S01]  /*4910*/  SHF.R.S32.HI R175, RZ, 0x1f, R176 ;  /* 0x0000001fffaf7819 */ /* 0x000fe200000114b0 */
[----:B------:R-:W-:Y:S01]  /*4920*/  IMAD.SHL.U32 R55, R177, 0x4, RZ ;  /* 0x00000004b1377824 */ /* 0x000fe200078e00ff */
[----:B------:R-:W-:Y:S01]  /*4930*/  SHF.L.U64.HI R10, R10, 0x2, R25 ;  /* 0x000000020a0a7819 */ /* 0x000fe20000010219 */
[----:B------:R-:W-:Y:S01]  /*4940*/  IMAD.SHL.U32 R54, R178, 0x4, RZ ;  /* 0x00000004b2367824 */ /* 0x000fe200078e00ff */
[----:B------:R-:W-:Y:S01]  /*4950*/  SHF.R.S32.HI R24, RZ, 0x1f, R11 ;  /* 0x0000001fff187819 */ /* 0x000fe2000001140b */
[----:B------:R-:W-:Y:S01]  /*4960*/  IMAD.SHL.U32 R52, R181, 0x4, RZ ;  /* 0x00000004b5347824 */ /* 0x000fe200078e00ff */
[----:B------:R-:W-:Y:S01]  /*4970*/  SHF.R.S32.HI R31, RZ, 0x1f, R16 ;  /* 0x0000001fff1f7819 */ /* 0x000fe20000011410 */
[----:B------:R-:W-:Y:S01]  /*4980*/  IMAD.SHL.U32 R49, R184, 0x4, RZ ;  /* 0x00000004b8317824 */ /* 0x000fe200078e00ff */
[----:B------:R-:W-:Y:S01]  /*4990*/  SHF.R.S32.HI R27, RZ, 0x1f, R158 ;  /* 0x0000001fff1b7819 */ /* 0x000fe2000001149e */
[----:B------:R-:W-:Y:S01]  /*49a0*/  IMAD.SHL.U32 R46, R187, 0x4, RZ ;  /* 0x00000004bb2e7824 */ /* 0x000fe200078e00ff */
[----:B------:R-:W-:Y:S01]  /*49b0*/  SHF.R.S32.HI R25, RZ, 0x1f, R182 ;  /* 0x0000001fff197819 */ /* 0x000fe200000114b6 */
[----:B------:R-:W-:Y:S01]  /*49c0*/  IMAD.SHL.U32 R42, R192, 0x4, RZ ;  /* 0x00000004c02a7824 */ /* 0x000fe200078e00ff */
[----:B------:R-:W-:Y:S01]  /*49d0*/  SHF.L.U64.HI R172, R176, 0x3, R175 ;  /* 0x00000003b0ac7819 */ /* 0x000fe200000102af */
[----:B------:R-:W-:Y:S01]  /*49e0*/  IMAD.SHL.U32 R40, R193, 0x4, RZ ;  /* 0x00000004c1287824 */ /* 0x000fe200078e00ff */
[----:B------:R-:W-:Y:S01]  /*49f0*/  LEA R174, P0, R16, R164, 0x2 ;  /* 0x000000a410ae7211 */ /* 0x000fe200078010ff */
[----:B------:R-:W-:Y:S01]  /*4a00*/  IMAD.SHL.U32 R250, R212, 0x4, RZ ;  /* 0x00000004d4fa7824 */ /* 0x000fe200078e00ff */
[----:B------:R-:W-:Y:S01]  /*4a10*/  SHF.L.U64.HI R11, R11, 0x2, R24 ;  /* 0x000000020b0b7819 */ /* 0x000fe20000010218 */
[----:B------:R-:W-:Y:S01]  /*4a20*/  IMAD.SHL.U32 R246, R213, 0x4, RZ ;  /* 0x00000004d5f67824 */ /* 0x000fe200078e00ff */
[----:B------:R-:W-:Y:S01]  /*4a30*/  SHF.L.U64.HI R186, R158, 0x2, R27 ;  /* 0x000000029eba7819 */ /* 0x000fe2000001021b */
[----:B------:R-:W-:Y:S01]  /*4a40*/  IMAD.SHL.U32 R205, R231, 0x4, RZ ;  /* 0x00000004e7cd7824 */ /* 0x000fe200078e00ff */
[----:B------:R-:W-:Y:S01]  /*4a50*/  LEA.HI R182, R25, R182, RZ, 0x5 ;  /* 0x000000b619b67211 */ /* 0x000fe200078f28ff */
[----:B------:R-:W-:Y:S01]  /*4a60*/  IMAD.SHL.U32 R221, R223, 0x4, RZ ;  /* 0x00000004dfdd7824 */ /* 0x000fe200078e00ff */
[----:B------:R-:W-:Y:S01]  /*4a70*/  LEA.HI.X R37, R16, R172, R31, 0x2, P0 ;  /* 0x000000ac10257211 */ /* 0x000fe200000f141f */
[----:B------:R-:W-:Y:S01]  /*4a80*/  IMAD.SHL.U32 R209, R230, 0x4, RZ ;  /* 0x00000004e6d17824 */ /* 0x000fe200078e00ff */
[----:B------:R-:W-:Y:S01]  /*4a90*/  SHF.R.S32.HI R29, RZ, 0x1f, R12 ;  /* 0x0000001fff1d7819 */ /* 0x000fe2000001140c */
[----:B------:R-:W-:Y:S01]  /*4aa0*/  IMAD.SHL.U32 R201, R234, 0x4, RZ ;  /* 0x00000004eac97824 */ /* 0x000fe200078e00ff */
[----:B------:R-:W-:Y:S01]  /*4ab0*/  SHF.R.S32.HI R27, RZ, 0x1f, R20 ;  /* 0x0000001fff1b7819 */ /* 0x000fe20000011414 */
[----:B------:R-:W-:Y:S01]  /*4ac0*/  IMAD.SHL.U32 R217, R226, 0x4, RZ ;  /* 0x00000004e2d97824 */ /* 0x000fe200078e00ff */
[----:B------:R-:W-:Y:S01]  /*4ad0*/  SHF.R.S32.HI R24, RZ, 0x1f, R17 ;  /* 0x0000001fff187819 */ /* 0x000fe20000011411 */
[----:B------:R-:W-:Y:S01]  /*4ae0*/  IMAD.SHL.U32 R197, R222, 0x4, RZ ;  /* 0x00000004dec57824 */ /* 0x000fe200078e00ff */
[----:B------:R-:W-:-:S02]  /*4af0*/  SHF.R.S32.HI R16, RZ, 0x1f, R21 ;  /* 0x0000001fff107819 */ /* 0x000fc40000011415 */
[----:B------:R-:W-:Y:S02]  /*4b00*/  CS2R R120, SRZ ;  /* 0x0000000000787805 */ /* 0x000fe4000001ff00 */
[----:B------:R-:W-:Y:S02]  /*4b10*/  SHF.R.S32.HI R25, RZ, 0x1f, R18 ;  /* 0x0000001fff197819 */ /* 0x000fe40000011412 */
[----:B------:R-:W-:Y:S02]  /*4b20*/  CS2R R122, SRZ ;  /* 0x00000000007a7805 */ /* 0x000fe4000001ff00 */
[-C--:B------:R-:W-:Y:S02]  /*4b30*/  LEA R35, P0, R20, R164.reuse, 0x2 ;  /* 0x000000a414237211 */ /* 0x080fe400078010ff */
[----:B------:R-:W-:Y:S02]  /*4b40*/  CS2R R124, SRZ ;  /* 0x00000000007c7805 */ /* 0x000fe4000001ff00 */
[----:B------:R-:W-:-:S02]  /*4b50*/  LEA R33, P1, R17, R164, 0x2 ;  /* 0x000000a411217211 */ /* 0x000fc400078210ff */
[----:B------:R-:W-:Y:S02]  /*4b60*/  CS2R R126, SRZ ;  /* 0x00000000007e7805 */ /* 0x000fe4000001ff00 */
[-C--:B------:R-:W-:Y:S02]  /*4b70*/  LEA R31, P2, R21, R164.reuse, 0x2 ;  /* 0x000000a4151f7211 */ /* 0x080fe400078410ff */
[----:B------:R-:W-:Y:S02]  /*4b80*/  CS2R R128, SRZ ;  /* 0x0000000000807805 */ /* 0x000fe4000001ff00 */
[----:B------:R-:W-:Y:S02]  /*4b90*/  LEA R30, P3, R18, R164, 0x2 ;  /* 0x000000a4121e7211 */ /* 0x000fe400078610ff */
[----:B------:R-:W-:Y:S02]  /*4ba0*/  CS2R R130, SRZ ;  /* 0x0000000000827805 */ /* 0x000fe4000001ff00 */
[----:B------:R-:W-:-:S02]  /*4bb0*/  SHF.L.U64.HI R12, R12, 0x2, R29 ;  /* 0x000000020c0c7819 */ /* 0x000fc4000001021d */
[----:B------:R-:W-:Y:S02]  /*4bc0*/  CS2R R132, SRZ ;  /* 0x0000000000847805 */ /* 0x000fe4000001ff00 */
[-C--:B------:R-:W-:Y:S02]  /*4bd0*/  LEA.HI.X R36, R20, R172.reuse, R27, 0x2, P0 ;  /* 0x000000ac14247211 */ /* 0x080fe400000f141b */
[----:B------:R-:W-:Y:S02]  /*4be0*/  CS2R R134, SRZ ;  /* 0x0000000000867805 */ /* 0x000fe4000001ff00 */
[-C--:B------:R-:W-:Y:S02]  /*4bf0*/  LEA.HI.X R34, R17, R172.reuse, R24, 0x2, P1 ;  /* 0x000000ac11227211 */ /* 0x080fe400008f1418 */
[----:B------:R-:W-:Y:S02]  /*4c00*/  CS2R R136, SRZ ;  /* 0x0000000000887805 */ /* 0x000fe4000001ff00 */
[----:B------:R-:W-:-:S02]  /*4c10*/  LEA.HI.X R32, R21, R172, R16, 0x2, P2 ;  /* 0x000000ac15207211 */ /* 0x000fc400010f1410 */
[----:B------:R-:W-:Y:S02]  /*4c20*/  CS2R R138, SRZ ;  /* 0x00000000008a7805 */ /* 0x000fe4000001ff00 */
[----:B------:R-:W-:Y:S02]  /*4c30*/  LEA.HI.X R157, R18, R172, R25, 0x2, P3 ;  /* 0x000000ac129d7211 */ /* 0x000fe400018f1419 */
[----:B------:R-:W-:Y:S02]  /*4c40*/  CS2R R140, SRZ ;  /* 0x00000000008c7805 */ /* 0x000fe4000001ff00 */
[----:B------:R-:W-:Y:S02]  /*4c50*/  SHF.R.S32.HI R21, RZ, 0x1f, R22 ;  /* 0x0000001fff157819 */ /* 0x000fe40000011416 */
[----:B------:R-:W-:Y:S02]  /*4c60*/  CS2R R142, SRZ ;  /* 0x00000000008e7805 */ /* 0x000fe4000001ff00 */
        /* <DEDUP_REMOVED lines=10> */
[----:B------:R-:W-:Y:S02]  /*4d10*/  SHF.R.S32.HI R16, RZ, 0x1f, R23 ;  /* 0x0000001fff107819 */ /* 0x000fe40000011417 */
[----:B------:R-:W-:Y:S02]  /*4d20*/  CS2R R90, SRZ ;  /* 0x00000000005a7805 */ /* 0x000fe4000001ff00 */
[----:B------:R-:W-:-:S02]  /*4d30*/  LEA R20, P2, R23, R164, 0x2 ;  /* 0x000000a417147211 */ /* 0x000fc400078410ff */
        /* <DEDUP_REMOVED lines=37> */
[-C--:B------:R-:W-:Y:S02]  /*4f90*/  LEA R160, P0, R13, R164.reuse, 0x2 ;  /* 0x000000a40da07211 */ /* 0x080fe400078010ff */
[----:B------:R-:W-:Y:S02]  /*4fa0*/  CS2R R66, SRZ ;  /* 0x0000000000427805 */ /* 0x000fe4000001ff00 */
[----:B------:R-:W-:Y:S02]  /*4fb0*/  LEA R162, P1, R14, R164, 0x2 ;  /* 0x000000a40ea27211 */ /* 0x000fe400078210ff */
[----:B------:R-:W-:Y:S02]  /*4fc0*/  CS2R R68, SRZ ;  /* 0x0000000000447805 */ /* 0x000fe4000001ff00 */
[----:B------:R-:W-:-:S02]  /*4fd0*/  SHF.R.S32.HI R16, RZ, 0x1f, R15 ;  /* 0x0000001fff107819 */ /* 0x000fc4000001140f */
[----:B------:R-:W-:Y:S02]  /*4fe0*/  CS2R R70, SRZ ;  /* 0x0000000000467805 */ /* 0x000fe4000001ff00 */
[----:B------:R-:W-:Y:S02]  /*4ff0*/  LEA R164, P2, R15, R164, 0x2 ;  /* 0x000000a40fa47211 */ /* 0x000fe400078410ff */
[----:B------:R-:W-:Y:S02]  /*5000*/  CS2R R72, SRZ ;  /* 0x0000000000487805 */ /* 0x000fe4000001ff00 */
[-C--:B------:R-:W-:Y:S02]  /*5010*/  LEA.HI.X R170, R13, R172.reuse, R18, 0x2, P0 ;  /* 0x000000ac0daa7211 */ /* 0x080fe400000f1412 */
[----:B------:R-:W-:Y:S02]  /*5020*/  CS2R R74, SRZ ;  /* 0x00000000004a7805 */ /* 0x000fe4000001ff00 */
[----:B------:R-:W-:-:S02]  /*5030*/  LEA.HI.X R171, R14, R172, R17, 0x2, P1 ;  /* 0x000000ac0eab7211 */ /* 0x000fc400008f1411 */
[----:B------:R-:W-:Y:S02]  /*5040*/  CS2R R76, SRZ ;  /* 0x00000000004c7805 */ /* 0x000fe4000001ff00 */
[----:B------:R-:W-:Y:S02]  /*5050*/  LEA.HI.X R172, R15, R172, R16, 0x2, P2 ;  /* 0x000000ac0fac7211 */ /* 0x000fe400010f1410 */
[----:B------:R-:W-:Y:S02]  /*5060*/  CS2R R78, SRZ ;  /* 0x00000000004e7805 */ /* 0x000fe4000001ff00 */
[----:B------:R-:W-:Y:S02]  /*5070*/  IADD3 R174, P2, R174, UR4, RZ ;  /* 0x00000004aeae7c10 */ /* 0x000fe4000ff5e0ff */
[----:B------:R-:W-:Y:S02]  /*5080*/  CS2R R80, SRZ ;  /* 0x0000000000507805 */ /* 0x000fe4000001ff00 */
[----:B------:R-:W-:-:S02]  /*5090*/  SHF.R.S32.HI R238, RZ, 0x1f, R9 ;  /* 0x0000001fffee7819 */ /* 0x000fc40000011409 */
[----:B------:R-:W-:Y:S02]  /*50a0*/  CS2R R82, SRZ ;  /* 0x0000000000527805 */ /* 0x000fe4000001ff00 */
[----:B------:R-:W-:Y:S02]  /*50b0*/  LEA R166, P3, R9, UR6, 0x3 ;  /* 0x0000000609a67c11 */ /* 0x000fe4000f8618ff */
[----:B------:R-:W-:Y:S02]  /*50c0*/  CS2R R84, SRZ ;  /* 0x0000000000547805 */ /* 0x000fe4000001ff00 */
[----:B------:R-:W-:Y:S02]  /*50d0*/  IADD3.X R21, R37, UR5, RZ, P2, !PT ;  /* 0x0000000525157c10 */ /* 0x000fe400097fe4ff */
[----:B------:R-:W-:Y:S02]  /*50e0*/  CS2R R86, SRZ ;  /* 0x0000000000567805 */ /* 0x000fe4000001ff00 */
[----:B------:R-:W-:Y:S01]  /*50f0*/  LEA.HI.X R173, R9, UR7, R238, 0x3, P3 ;  /* 0x0000000709ad7c11 */ /* 0x000fe200098f1cee */
[----:B------:R-:W-:Y:S01]  /*5100*/  UMOV UR10, 0x1 ;  /* 0x00000001000a7882 */ /* 0x000fe20000000000 */
[----:B------:R-:W-:Y:S01]  /*5110*/  IADD3 R20, P2, R20, UR4, RZ ;  /* 0x0000000414147c10 */ /* 0x000fe2000ff5e0ff */
[----:B------:R-:W-:Y:S01]  /*5120*/  UMOV UR9, 0xffffffff ;  /* 0xffffffff00097882 */ /* 0x000fe20000000000 */
[----:B------:R-:W-:-:S02]  /*5130*/  IADD3 R19, P3, R28, UR4, RZ ;  /* 0x000000041c137c10 */ /* 0x000fc4000ff7e0ff */
[----:B------:R-:W-:Y:S02]  /*5140*/  IADD3 R17, P5, R30, UR4, RZ ;  /* 0x000000041e117c10 */ /* 0x000fe4000ffbe0ff */
[----:B------:R-:W-:Y:S02]  /*5150*/  IADD3 R18, P4, R29, UR4, RZ ;  /* 0x000000041d127c10 */ /* 0x000fe4000ff9e0ff */
[----:B------:R-:W-:Y:S02]  /*5160*/  CS2R R28, SRZ ;  /* 0x00000000001c7805 */ /* 0x000fe4000001ff00 */
[----:B------:R-:W-:Y:S02]  /*5170*/  IADD3.X R163, R163, UR5, RZ, P2, !PT ;  /* 0x00000005a3a37c10 */ /* 0x000fe400097fe4ff */
[----:B------:R-:W-:Y:S02]  /*5180*/  IADD3.X R161, R161, UR5, RZ, P3, !PT ;  /* 0x00000005a1a17c10 */ /* 0x000fe40009ffe4ff */
[----:B------:R-:W-:-:S02]  /*5190*/  IADD3 R160, P2, R160, UR4, RZ ;  /* 0x00000004a0a07c10 */ /* 0x000fc4000ff5e0ff */
[----:B------:R-:W-:Y:S02]  /*51a0*/  IADD3.X R157, R157, UR5, RZ, P5, !PT ;  /* 0x000000059d9d7c10 */ /* 0x000fe4000affe4ff */
[----:B------:R-:W-:Y:S02]  /*51b0*/  IADD3.X R159, R159, UR5, RZ, P4, !PT ;  /* 0x000000059f9f7c10 */ /* 0x000fe4000a7fe4ff */
[----:B------:R-:W-:Y:S02]  /*51c0*/  IADD3 R158, P3, R158, UR4, RZ ;  /* 0x000000049e9e7c10 */ /* 0x000fe4000ff7e0ff */
[----:B------:R-:W-:Y:S02]  /*51d0*/  IADD3 R154, P5, R25, UR4, RZ ;  /* 0x00000004199a7c10 */ /* 0x000fe4000ffbe0ff */
[----:B------:R-:W-:Y:S02]  /*51e0*/  IADD3 R156, P4, R24, UR4, RZ ;  /* 0x00000004189c7c10 */ /* 0x000fe4000ff9e0ff */
[----:B------:R-:W-:-:S02]  /*51f0*/  SHF.R.S32.HI R24, RZ, 0x1f, R177 ;  /* 0x0000001fff187819 */ /* 0x000fc400000114b1 */
[----:B------:R-:W-:Y:S02]  /*5200*/  SHF.R.S32.HI R25, RZ, 0x1f, R180 ;  /* 0x0000001fff197819 */ /* 0x000fe400000114b4 */
[----:B------:R-:W-:Y:S02]  /*5210*/  IADD3.X R170, R170, UR5, RZ, P2, !PT ;  /* 0x00000005aaaa7c10 */ /* 0x000fe400097fe4ff */
[----:B------:R-:W-:Y:S02]  /*5220*/  IADD3.X R169, R169, UR5, RZ, P3, !PT ;  /* 0x00000005a9a97c10 */ /* 0x000fe40009ffe4ff */
[----:B------:R-:W-:Y:S02]  /*5230*/  IADD3 R202, P2, R55, R7, RZ ;  /* 0x0000000737ca7210 */ /* 0x000fe40007f5e0ff */
[----:B------:R-:W-:Y:S02]  /*5240*/  IADD3.X R168, R168, UR5, RZ, P4, !PT ;  /* 0x00000005a8a87c10 */ /* 0x000fe4000a7fe4ff */
[----:B------:R-:W-:Y:S01]  /*5250*/  IADD3 R199, P3, R6, R55, RZ ;  /* 0x0000003706c77210 */ /* 0x000fe20007f7e0ff */
[----:B------:R1:W-:Y:S01]  /*5260*/  STL [R1+0xdc], R202 ;  /* 0x0000dcca01007387 */ /* 0x0003e20000100800 */
[----:B------:R-:W-:-:S02]  /*5270*/  SHF.L.U64.HI R53, R177, 0x2, R24 ;  /* 0x00000002b1357819 */ /* 0x000fc40000010218 */
[C---:B------:R-:W-:Y:S01]  /*5280*/  SHF.L.U64.HI R50, R180.reuse, 0x2, R25 ;  /* 0x00000002b4327819 */ /* 0x040fe20000010219 */
[----:B------:R-:W-:Y:S01]  /*5290*/  IMAD.SHL.U32 R180, R180, 0x4, RZ ;  /* 0x00000004b4b47824 */ /* 0x000fe200078e00ff */
[----:B------:R-:W-:Y:S01]  /*52a0*/  IADD3 R198, P4, R54, R7, RZ ;  /* 0x0000000736c67210 */ /* 0x000fe20007f9e0ff */
[----:B------:R2:W-:Y:S01]  /*52b0*/  STL [R1+0xd4], R199 ;  /* 0x0000d4c701007387 */ /* 0x0005e20000100800 */
[----:B------:R-:W-:Y:S02]  /*52c0*/  IADD3.X R13, R26, UR5, RZ, P5, !PT ;  /* 0x000000051a0d7c10 */ /* 0x000fe4000affe4ff */
[----:B------:R-:W-:Y:S01]  /*52d0*/  SHF.R.S32.HI R51, RZ, 0x1f, R178 ;  /* 0x0000001fff337819 */ /* 0x000fe200000114b2 */
[----:B------:R3:W-:Y:S01]  /*52e0*/  STL [R1+0xcc], R198 ;  /* 0x0000ccc601007387 */ /* 0x0007e20000100800 */
[----:B-1----:R-:W-:Y:S02]  /*52f0*/  IADD3 R202, P5, R54, R6, RZ ;  /* 0x0000000636ca7210 */ /* 0x002fe40007fbe0ff */
[----:B------:R-:W-:-:S02]  /*5300*/  CS2R R54, SRZ ;  /* 0x0000000000367805 */ /* 0x000fc4000001ff00 */
[----:B------:R-:W-:Y:S02]  /*5310*/  SHF.L.U64.HI R51, R178, 0x2, R51 ;  /* 0x00000002b2337819 */ /* 0x000fe40000010233 */
[----:B------:R-:W-:Y:S01]  /*5320*/  SHF.R.S32.HI R24, RZ, 0x1f, R183 ;  /* 0x0000001fff187819 */ /* 0x000fe200000114b7 */
[----:B--2---:R-:W-:Y:S01]  /*5330*/  IMAD.X R199, R53, 0x1, R11, P2 ;  /* 0x0000000135c77824 */ /* 0x004fe200010e060b */
[----:B------:R1:W-:Y:S01]  /*5340*/  STL [R1+0xc4], R202 ;  /* 0x0000c4ca01007387 */ /* 0x0003e20000100800 */
[----:B------:R-:W-:Y:S02]  /*5350*/  SHF.R.S32.HI R48, RZ, 0x1f, R181 ;  /* 0x0000001fff307819 */ /* 0x000fe400000114b5 */
[-C--:B---3--:R-:W-:Y:S01]  /*5360*/  IADD3 R198, P2, R180, R7.reuse, RZ ;  /* 0x00000007b4c67210 */ /* 0x088fe20007f5e0ff */
[----:B------:R2:W-:Y:S01]  /*5370*/  STL [R1+0xd8], R199 ;  /* 0x0000d8c701007387 */ /* 0x0005e20000100800 */
[C---:B------:R-:W-:Y:S01]  /*5380*/  SHF.L.U64.HI R47, R183.reuse, 0x2, R24 ;  /* 0x00000002b72f7819 */ /* 0x040fe20000010218 */
[----:B------:R-:W-:Y:S01]  /*5390*/  IMAD.SHL.U32 R183, R183, 0x4, RZ ;  /* 0x00000004b7b77824 */ /* 0x000fe200078e00ff */
[----:B------:R-:W-:Y:S01]  /*53a0*/  SHF.L.U64.HI R48, R181, 0x2, R48 ;  /* 0x00000002b5307819 */ /* 0x000fe20000010230 */
[----:B------:R3:W-:Y:S01]  /*53b0*/  STL [R1+0xbc], R198 ;  /* 0x0000bcc601007387 */ /* 0x0007e20000100800 */
[----:B------:R-:W-:Y:S01]  /*53c0*/  SHF.R.S32.HI R44, RZ, 0x1f, R185 ;  /* 0x0000001fff2c7819 */ /* 0x000fe200000114b9 */
[----:B-1----:R-:W-:Y:S01]  /*53d0*/  IMAD.X R202, R10, 0x1, R53, P3 ;  /* 0x000000010aca7824 */ /* 0x002fe200018e0635 */
[----:B------:R-:W-:Y:S01]  /*53e0*/  SHF.R.S32.HI R45, RZ, 0x1f, R184 ;  /* 0x0000001fff2d7819 */ /* 0x000fe200000114b8 */
[----:B------:R-:W-:Y:S01]  /*53f0*/  IMAD.SHL.U32 R181, R239, 0x4, RZ ;  /* 0x00000004efb57824 */ /* 0x000fe200078e00ff */
[C---:B------:R-:W-:Y:S01]  /*5400*/  SHF.L.U64.HI R44, R185.reuse, 0x2, R44 ;  /* 0x00000002b92c7819 */ /* 0x040fe2000001022c */
[----:B------:R-:W-:Y:S01]  /*5410*/  IMAD.SHL.U32 R185, R185, 0x4, RZ ;  /* 0x00000004b9b97824 */ /* 0x000fe200078e00ff */
[----:B--2---:R-:W-:Y:S01]  /*5420*/  IADD3 R199, P3, R180, R6, RZ ;  /* 0x00000006b4c77210 */ /* 0x004fe20007f7e0ff */
[----:B------:R-:W-:Y:S01]  /*5430*/  STL [R1+0xd0], R202 ;  /* 0x0000d0ca01007387 */ /* 0x000fe20000100800 */
[----:B------:R-:W-:Y:S01]  /*5440*/  SHF.L.U64.HI R45, R184, 0x2, R45 ;  /* 0x00000002b82d7819 */ /* 0x000fe2000001022d */
[----:B---3--:R-:W-:Y:S01]  /*5450*/  IMAD.X R198, R51, 0x1, R11, P4 ;  /* 0x0000000133c67824 */ /* 0x008fe200020e060b */
[----:B------:R-:W-:Y:S01]  /*5460*/  IADD3 R180, P4, R52, R7, RZ ;  /* 0x0000000734b47210 */ /* 0x000fe20007f9e0ff */
[----:B------:R1:W-:Y:S01]  /*5470*/  STL [R1+0xb4], R199 ;  /* 0x0000b4c701007387 */ /* 0x0003e20000100800 */
[----:B------:R-:W-:-:S02]  /*5480*/  SHF.R.S32.HI R41, RZ, 0x1f, R190 ;  /* 0x0000001fff297819 */ /* 0x000fc400000114be */
[----:B------:R-:W-:Y:S01]  /*5490*/  SHF.R.S32.HI R24, RZ, 0x1f, R187 ;  /* 0x0000001fff187819 */ /* 0x000fe200000114bb */
        /* <DEDUP_REMOVED lines=8> */
[----:B------:R-:W-:Y:S01]  /*5520*/  IMAD.MOV.U32 R187, RZ, RZ, RZ ;  /* 0x000000ffffbb7224 */ /* 0x000fe200078e00ff */
[C---:B------:R-:W-:Y:S01]  /*5530*/  SHF.L.U64.HI R39, R191.reuse, 0x2, R24 ;  /* 0x00000002bf277819 */ /* 0x040fe20000010218 */
[----:B------:R-:W-:Y:S01]  /*5540*/  IMAD.SHL.U32 R191, R191, 0x4, RZ ;  /* 0x00000004bfbf7824 */ /* 0x000fe200078e00ff */
[----:B--2---:R-:W-:Y:S01]  /*5550*/  IADD3 R198, P5, R52, R6, RZ ;  /* 0x0000000634c67210 */ /* 0x004fe20007fbe0ff */
[----:B------:R1:W-:Y:S01]  /*5560*/  STL [R1+0xc0], R199 ;  /* 0x0000c0c701007387 */ /* 0x0003e20000100800 */
[----:B------:R-:W-:Y:S01]  /*5570*/  IADD3 R14, P6, R35, UR4, RZ ;  /* 0x00000004230e7c10 */ /* 0x000fe2000ffde0ff */
[----:B---3--:R-:W-:Y:S01]  /*5580*/  IMAD.X R180, R50, 0x1, R11, P2 ;  /* 0x0000000132b47824 */ /* 0x008fe200010e060b */
[----:B------:R-:W-:Y:S01]  /*5590*/  SHF.L.U64.HI R38, R192, 0x2, R25 ;  /* 0x00000002c0267819 */ /* 0x000fe20000010219 */
[----:B------:R2:W-:Y:S01]  /*55a0*/  STL [R1+0xa4], R198 ;  /* 0x0000a4c601007387 */ /* 0x0005e20000100800 */
[----:B------:R-:W-:-:S02]  /*55b0*/  SHF.R.S32.HI R25, RZ, 0x1f, R194 ;  /* 0x0000001fff197819 */ /* 0x000fc400000114c2 */
[----:B------:R-:W-:Y:S02]  /*55c0*/  CS2R R52, SRZ ;  /* 0x0000000000347805 */ /* 0x000fe4000001ff00 */
[----:B------:R-:W-:Y:S01]  /*55d0*/  IADD3.X R23, R36, UR5, RZ, P6, !PT ;  /* 0x0000000524177c10 */ /* 0x000fe2000b7fe4ff */
[----:B------:R3:W-:Y:S01]  /*55e0*/  STL [R1+0xb8], R180 ;  /* 0x0000b8b401007387 */ /* 0x0007e20000100800 */
[C---:B------:R-:W-:Y:S01]  /*55f0*/  SHF.L.U64.HI R36, R194.reuse, 0x2, R25 ;  /* 0x00000002c2247819 */ /* 0x040fe20000010219 */
[----:B------:R-:W-:Y:S01]  /*5600*/  IMAD.SHL.U32 R194, R194, 0x4, RZ ;  /* 0x00000004c2c27824 */ /* 0x000fe200078e00ff */
[----:B-1----:R-:W-:Y:S02]  /*5610*/  IADD3 R199, P2, R183, R7, RZ ;  /* 0x00000007b7c77210 */ /* 0x002fe40007f5e0ff */
[----:B------:R-:W-:Y:S01]  /*5620*/  SHF.R.S32.HI R24, RZ, 0x1f, R193 ;  /* 0x0000001fff187819 */ /* 0x000fe200000114c1 */
[----:B--2---:R-:W-:Y:S01]  /*5630*/  IMAD.X R198, R50, 0x1, R10, P3 ;  /* 0x0000000132c67824 */ /* 0x004fe200018e060a */
[----:B------:R-:W-:Y:S01]  /*5640*/  SHF.R.S32.HI R249, RZ, 0x1f, R212 ;  /* 0x0000001ffff97819 */ /* 0x000fe200000114d4 */
[----:B------:R-:W-:Y:S01]  /*5650*/  STL [R1+0x9c], R199 ;  /* 0x00009cc701007387 */ /* 0x000fe20000100800 */
[----:B------:R-:W-:Y:S01]  /*5660*/  SHF.L.U64.HI R37, R193, 0x2, R24 ;  /* 0x00000002c1257819 */ /* 0x000fe20000010218 */
[----:B------:R-:W-:Y:S01]  /*5670*/  IMAD.SHL.U32 R193, R235, 0x4, RZ ;  /* 0x00000004ebc17824 */ /* 0x000fe200078e00ff */
[----:B---3--:R-:W-:Y:S01]  /*5680*/  IADD3 R180, P3, R183, R6, RZ ;  /* 0x00000006b7b47210 */ /* 0x008fe20007f7e0ff */
[----:B------:R-:W-:Y:S01]  /*5690*/  IMAD.X R183, R48, 0x1, R11, P4 ;  /* 0x0000000130b77824 */ /* 0x000fe200020e060b */
[----:B------:R1:W-:Y:S01]  /*56a0*/  STL [R1+0xb0], R198 ;  /* 0x0000b0c601007387 */ /* 0x0003e20000100800 */
[----:B------:R-:W-:-:S02]  /*56b0*/  SHF.R.S32.HI R24, RZ, 0x1f, R195 ;  /* 0x0000001fff187819 */ /* 0x000fc400000114c3 */
[----:B------:R-:W-:Y:S02]  /*56c0*/  CS2R R50, SRZ ;  /* 0x0000000000327805 */ /* 0x000fe4000001ff00 */
[----:B------:R-:W-:Y:S01]  /*56d0*/  SHF.R.S32.HI R241, RZ, 0x1f, R214 ;  /* 0x0000001ffff17819 */ /* 0x000fe200000114d6 */
[----:B------:R2:W-:Y:S01]  /*56e0*/  STL [R1+0x94], R180 ;  /* 0x000094b401007387 */ /* 0x0005e20000100800 */
[C---:B------:R-:W-:Y:S01]  /*56f0*/  SHF.L.U64.HI R35, R195.reuse, 0x2, R24 ;  /* 0x00000002c3237819 */ /* 0x040fe20000010218 */
[----:B------:R-:W-:Y:S01]  /*5700*/  IMAD.SHL.U32 R195, R195, 0x4, RZ ;  /* 0x00000004c3c37824 */ /* 0x000fe200078e00ff */
[----:B------:R-:W-:Y:S01]  /*5710*/  SHF.R.S32.HI R24, RZ, 0x1f, R213 ;  /* 0x0000001fff187819 */ /* 0x000fe200000114d5 */
[----:B------:R3:W-:Y:S01]  /*5720*/  STL [R1+0xa8], R183 ;  /* 0x0000a8b701007387 */ /* 0x0007e20000100800 */
[----:B------:R-:W-:Y:S02]  /*5730*/  SHF.R.S32.HI R236, RZ, 0x1f, R237 ;  /* 0x0000001fffec7819 */ /* 0x000fe400000114ed */
[----:B-1----:R-:W-:-:S02]  /*5740*/  IADD3 R198, P4, R49, R7, RZ ;  /* 0x0000000731c67210 */ /* 0x002fc40007f9e0ff */
[----:B------:R-:W-:Y:S01]  /*5750*/  SHF.L.U64.HI R249, R212, 0x2, R249 ;  /* 0x00000002d4f97819 */ /* 0x000fe200000102f9 */
[----:B--2---:R-:W-:Y:S01]  /*5760*/  IMAD.X R180, R48, 0x1, R10, P5 ;  /* 0x0000000130b47824 */ /* 0x004fe200028e060a */
[----:B------:R-:W-:Y:S01]  /*5770*/  SHF.L.U64.HI R245, R213, 0x2, R24 ;  /* 0x00000002d5f57819 */ /* 0x000fe20000010218 */
[----:B------:R1:W-:Y:S01]  /*5780*/  STL [R1+0x8c], R198 ;  /* 0x00008cc601007387 */ /* 0x0003e20000100800 */
[C---:B------:R-:W-:Y:S01]  /*5790*/  SHF.L.U64.HI R241, R214.reuse, 0x2, R241 ;  /* 0x00000002d6f17819 */ /* 0x040fe200000102f1 */
[----:B------:R-:W-:Y:S01]  /*57a0*/  IMAD.SHL.U32 R214, R214, 0x4, RZ ;  /* 0x00000004d6d67824 */ /* 0x000fe200078e00ff */
[-C--:B---3--:R-:W-:Y:S01]  /*57b0*/  IADD3 R183, P5, R49, R6.reuse, RZ ;  /* 0x0000000631b77210 */ /* 0x088fe20007fbe0ff */
[----:B------:R2:W-:Y:S01]  /*57c0*/  STL [R1+0xa0], R180 ;  /* 0x0000a0b401007387 */ /* 0x0005e20000100800 */
[C---:B------:R-:W-:Y:S01]  /*57d0*/  SHF.L.U64.HI R236, R237.reuse, 0x2, R236 ;  /* 0x00000002edec7819 */ /* 0x040fe200000102ec */
[----:B------:R-:W-:Y:S01]  /*57e0*/  IMAD.SHL.U32 R237, R237, 0x4, RZ ;  /* 0x00000004eded7824 */ /* 0x000fe200078e00ff */
[----:B------:R-:W-:Y:S01]  /*57f0*/  SHF.R.S32.HI R232, RZ, 0x1f, R233 ;  /* 0x0000001fffe87819 */ /* 0x000fe200000114e9 */
        /* <DEDUP_REMOVED lines=13> */
[----:B------:R-:W-:Y:S01]  /*58d0*/  SHF.L.U64.HI R216, R226, 0x2, R25 ;  /* 0x00000002e2d87819 */ /* 0x000fe20000010219 */
[----:B------:R-:W-:Y:S01]  /*58e0*/  IMAD.SHL.U32 R229, R229, 0x4, RZ ;  /* 0x00000004e5e57824 */ /* 0x000fe200078e00ff */
[----:B------:R-:W-:Y:S01]  /*58f0*/  SHF.R.S32.HI R184, RZ, 0x1f, R239 ;  /* 0x0000001fffb87819 */ /* 0x000fe200000114ef */
[----:B------:R2:W-:Y:S01]  /*5900*/  STL [R1+0x90], R183 ;  /* 0x000090b701007387 */ /* 0x0005e20000100800 */
[----:B------:R-:W-:-:S02]  /*5910*/  IADD3 R15, P1, R33, UR4, RZ ;  /* 0x00000004210f7c10 */ /* 0x000fc4000ff3e0ff */
[----:B------:R-:W-:Y:S02]  /*5920*/  CS2R R48, SRZ ;  /* 0x0000000000307805 */ /* 0x000fe4000001ff00 */
[----:B------:R-:W-:Y:S01]  /*5930*/  IADD3 R16, P0, R31, UR4, RZ ;  /* 0x000000041f107c10 */ /* 0x000fe2000ff1e0ff */
[----:B------:R3:W-:Y:S01]  /*5940*/  STL [R1+0x74], R185 ;  /* 0x000074b901007387 */ /* 0x0007e20000100800 */
[----:B------:R-:W-:Y:S01]  /*5950*/  SHF.R.S32.HI R25, RZ, 0x1f, R230 ;  /* 0x0000001fff197819 */ /* 0x000fe200000114e6 */
[----:B-1----:R-:W-:Y:S01]  /*5960*/  IMAD.X R180, R45, 0x1, R11, P4 ;  /* 0x000000012db47824 */ /* 0x002fe200020e060b */
[----:B------:R-:W-:Y:S02]  /*5970*/  SHF.R.S32.HI R204, RZ, 0x1f, R231 ;  /* 0x0000001fffcc7819 */ /* 0x000fe400000114e7 */
[----:B------:R-:W-:Y:S02]  /*5980*/  CS2R R30, SRZ ;  /* 0x00000000001e7805 */ /* 0x000fe4000001ff00 */
[----:B------:R-:W-:-:S02]  /*5990*/  SHF.R.S32.HI R192, RZ, 0x1f, R235 ;  /* 0x0000001fffc07819 */ /* 0x000fc400000114eb */
[----:B--2---:R-:W-:Y:S01]  /*59a0*/  IADD3 R183, P4, R46, R7, RZ ;  /* 0x000000072eb77210 */ /* 0x004fe20007f9e0ff */
[----:B------:R1:W-:Y:S01]  /*59b0*/  STL [R1+0x88], R180 ;  /* 0x000088b401007387 */ /* 0x0003e20000100800 */
[----:B------:R-:W-:Y:S01]  /*59c0*/  SHF.R.S32.HI R224, RZ, 0x1f, R225 ;  /* 0x0000001fffe07819 */ /* 0x000fe200000114e1 */
[----:B---3--:R-:W-:Y:S01]  /*59d0*/  IMAD.X R185, R45, 0x1, R10, P5 ;  /* 0x000000012db97824 */ /* 0x008fe200028e060a */
[----:B------:R-:W-:Y:S01]  /*59e0*/  SHF.L.U64.HI R184, R239, 0x2, R184 ;  /* 0x00000002efb87819 */ /* 0x000fe200000102b8 */
[----:B------:R2:W-:Y:S01]  /*59f0*/  STL [R1+0x6c], R183 ;  /* 0x00006cb701007387 */ /* 0x0005e20000100800 */
[----:B------:R-:W-:Y:S02]  /*5a00*/  IADD3.X R153, R34, UR5, RZ, P1, !PT ;  /* 0x0000000522997c10 */ /* 0x000fe40008ffe4ff */
[----:B------:R-:W-:Y:S01]  /*5a10*/  IADD3.X R155, R32, UR5, RZ, P0, !PT ;  /* 0x00000005209b7c10 */ /* 0x000fe200087fe4ff */
[----:B------:R3:W-:Y:S01]  /*5a20*/  STL [R1+0x80], R185 ;  /* 0x000080b901007387 */ /* 0x0007e20000100800 */
[----:B------:R-:W-:-:S02]  /*5a30*/  SHF.L.U64.HI R208, R230, 0x2, R25 ;  /* 0x00000002e6d07819 */ /* 0x000fc40000010219 */
[----:B------:R-:W-:Y:S02]  /*5a40*/  CS2R R32, SRZ ;  /* 0x0000000000207805 */ /* 0x000fe4000001ff00 */
[----:B-1----:R-:W-:Y:S02]  /*5a50*/  IADD3 R180, P5, R46, R6, RZ ;  /* 0x000000062eb47210 */ /* 0x002fe40007fbe0ff */
[----:B------:R-:W-:Y:S02]  /*5a60*/  CS2R R46, SRZ ;  /* 0x00000000002e7805 */ /* 0x000fe4000001ff00 */
[----:B------:R-:W-:Y:S01]  /*5a70*/  SHF.L.U64.HI R204, R231, 0x2, R204 ;  /* 0x00000002e7cc7819 */ /* 0x000fe200000102cc */
[----:B--2---:R-:W-:Y:S01]  /*5a80*/  IMAD.X R183, R44, 0x1, R11, P2 ;  /* 0x000000012cb77824 */ /* 0x004fe200010e060b */
[----:B------:R-:W-:Y:S01]  /*5a90*/  SHF.L.U64.HI R192, R235, 0x2, R192 ;  /* 0x00000002ebc07819 */ /* 0x000fe200000102c0 */
[----:B------:R1:W-:Y:S01]  /*5aa0*/  STL [R1+0x64], R180 ;  /* 0x000064b401007387 */ /* 0x0003e20000100800 */
[----:B------:R-:W-:-:S02]  /*5ab0*/  IADD3 R22, P1, R27, UR4, RZ ;  /* 0x000000041b167c10 */ /* 0x000fc4000ff3e0ff */
[----:B------:R-:W-:Y:S02]  /*5ac0*/  CS2R R26, SRZ ;  /* 0x00000000001a7805 */ /* 0x000fe4000001ff00 */
[----:B---3--:R-:W-:Y:S01]  /*5ad0*/  IADD3 R185, P2, R190, R7, RZ ;  /* 0x00000007beb97210 */ /* 0x008fe20007f5e0ff */
[----:B------:R2:W-:Y:S01]  /*5ae0*/  STL [R1+0x78], R183 ;  /* 0x000078b701007387 */ /* 0x0005e20000100800 */
[----:B------:R-:W-:Y:S02]  /*5af0*/  IADD3 R152, P0, R152, UR4, RZ ;  /* 0x0000000498987c10 */ /* 0x000fe4000ff1e0ff */
[C---:B------:R-:W-:Y:S01]  /*5b00*/  SHF.L.U64.HI R224, R225.reuse, 0x2, R224 ;  /* 0x00000002e1e07819 */ /* 0x040fe200000102e0 */
[----:B------:R3:W-:Y:S01]  /*5b10*/  STL [R1+0x5c], R185 ;  /* 0x00005cb901007387 */ /* 0x0007e20000100800 */
[----:B------:R-:W-:Y:S01]  /*5b20*/  SHF.R.S32.HI R25, RZ, 0x1f, R234 ;  /* 0x0000001fff197819 */ /* 0x000fe200000114ea */
[----:B-1----:R-:W-:Y:S01]  /*5b30*/  IMAD.X R180, R44, 0x1, R10, P3 ;  /* 0x000000012cb47824 */ /* 0x002fe200018e060a */
[----:B------:R-:W-:Y:S01]  /*5b40*/  SHF.R.S32.HI R220, RZ, 0x1f, R223 ;  /* 0x0000001fffdc7819 */ /* 0x000fe200000114df */
[----:B------:R-:W-:Y:S01]  /*5b50*/  IMAD.SHL.U32 R225, R225, 0x4, RZ ;  /* 0x00000004e1e17824 */ /* 0x000fe200078e00ff */
[----:B------:R-:W-:-:S02]  /*5b60*/  SHF.R.S32.HI R212, RZ, 0x1f, R227 ;  /* 0x0000001fffd47819 */ /* 0x000fc400000114e3 */
[----:B------:R-:W-:Y:S02]  /*5b70*/  CS2R R44, SRZ ;  /* 0x00000000002c7805 */ /* 0x000fe4000001ff00 */
[----:B--2---:R-:W-:Y:S01]  /*5b80*/  IADD3 R183, P3, R190, R6, RZ ;  /* 0x00000006beb77210 */ /* 0x004fe20007f7e0ff */
[----:B------:R1:W-:Y:S01]  /*5b90*/  STL [R1+0x70], R180 ;  /* 0x000070b401007387 */ /* 0x0003e20000100800 */
[----:B------:R-:W-:Y:S01]  /*5ba0*/  IADD3.X R165, R165, UR5, RZ, P1, !PT ;  /* 0x00000005a5a57c10 */ /* 0x000fe20008ffe4ff */
[----:B---3--:R-:W-:Y:S01]  /*5bb0*/  IMAD.X R185, R43, 0x1, R11, P4 ;  /* 0x000000012bb97824 */ /* 0x008fe200020e060b */
[----:B------:R-:W-:Y:S01]  /*5bc0*/  IADD3.X R167, R167, UR5, RZ, P0, !PT ;  /* 0x00000005a7a77c10 */ /* 0x000fe200087fe4ff */
[----:B------:R2:W-:Y:S01]  /*5bd0*/  STL [R1+0x54], R183 ;  /* 0x000054b701007387 */ /* 0x0005e20000100800 */
[----:B------:R-:W-:Y:S02]  /*5be0*/  SHF.L.U64.HI R200, R234, 0x2, R25 ;  /* 0x00000002eac87819 */ /* 0x000fe40000010219 */
[----:B------:R-:W-:Y:S01]  /*5bf0*/  IADD3 R162, P1, R162, UR4, RZ ;  /* 0x00000004a2a27c10 */ /* 0x000fe2000ff3e0ff */
[----:B------:R3:W-:Y:S01]  /*5c00*/  STL [R1+0x68], R185 ;  /* 0x000068b901007387 */ /* 0x0007e20000100800 */
[----:B------:R-:W-:-:S02]  /*5c10*/  IADD3 R164, P0, R164, UR4, RZ ;  /* 0x00000004a4a47c10 */ /* 0x000fc4000ff1e0ff */
[----:B-1----:R-:W-:Y:S02]  /*5c20*/  IADD3 R180, P4, R191, R7, RZ ;  /* 0x00000007bfb47210 */ /* 0x002fe40007f9e0ff */
[----:B------:R-:W-:Y:S01]  /*5c30*/  SHF.L.U64.HI R220, R223, 0x2, R220 ;  /* 0x00000002dfdc7819 */ /* 0x000fe200000102dc */
[----:B--2---:R-:W-:Y:S01]  /*5c40*/  IMAD.X R183, R43, 0x1, R10, P5 ;  /* 0x000000012bb77824 */ /* 0x004fe200028e060a */
[----:B------:R-:W-:Y:S01]  /*5c50*/  SHF.L.U64.HI R212, R227, 0x2, R212 ;  /* 0x00000002e3d47819 */ /* 0x000fe200000102d4 */
[----:B------:R1:W-:Y:S01]  /*5c60*/  STL [R1+0x4c], R180 ;  /* 0x00004cb401007387 */ /* 0x0003e20000100800 */
[----:B------:R-:W-:Y:S02]  /*5c70*/  SHF.R.S32.HI R25, RZ, 0x1f, R222 ;  /* 0x0000001fff197819 */ /* 0x000fe400000114de */
[----:B---3--:R-:W-:Y:S01]  /*5c80*/  IADD3 R185, P5, R191, R6, RZ ;  /* 0x00000006bfb97210 */ /* 0x008fe20007fbe0ff */
[----:B------:R2:W-:Y:S01]  /*5c90*/  STL [R1+0x60], R183 ;  /* 0x000060b701007387 */ /* 0x0005e20000100800 */
[----:B------:R-:W-:-:S02]  /*5ca0*/  IADD3.X R171, R171, UR5, RZ, P1, !PT ;  /* 0x00000005abab7c10 */ /* 0x000fc40008ffe4ff */
[----:B------:R-:W-:Y:S01]  /*5cb0*/  IADD3.X R172, R172, UR5, RZ, P0, !PT ;  /* 0x00000005acac7c10 */ /* 0x000fe200087fe4ff */
[----:B------:R3:W-:Y:S01]  /*5cc0*/  STL [R1+0x44], R185 ;  /* 0x000044b901007387 */ /* 0x0007e20000100800 */
[CC--:B------:R-:W-:Y:S01]  /*5cd0*/  IADD3 R177, P1, R222.reuse, R7.reuse, RZ ;  /* 0x00000007deb17210 */ /* 0x0c0fe20007f3e0ff */
[C---:B-1----:R-:W-:Y:S01]  /*5ce0*/  IMAD.X R180, R41.reuse, 0x1, R11, P2 ;  /* 0x0000000129b47824 */ /* 0x042fe200010e060b */
[C---:B------:R-:W-:Y:S02]  /*5cf0*/  SHF.L.U64.HI R196, R222.reuse, 0x2, R25 ;  /* 0x00000002dec47819 */ /* 0x040fe40000010219 */
[----:B------:R-:W-:Y:S02]  /*5d00*/  CS2R R24, SRZ ;  /* 0x0000000000187805 */ /* 0x000fe4000001ff00 */
[----:B------:R-:W-:Y:S02]  /*5d10*/  IADD3 R178, P0, R222, R6, RZ ;  /* 0x00000006deb27210 */ /* 0x000fe40007f1e0ff */
[----:B--2---:R-:W-:Y:S01]  /*5d20*/  IADD3 R183, P2, R42, R7, RZ ;  /* 0x000000072ab77210 */ /* 0x004fe20007f5e0ff */
[----:B------:R1:W-:Y:S01]  /*5d30*/  STL [R1+0x58], R180 ;  /* 0x000058b401007387 */ /* 0x0003e20000100800 */
[----:B------:R-:W-:Y:S01]  /*5d40*/  SHF.R.S32.HI R182, RZ, 0x5, R182 ;  /* 0x00000005ffb67819 */ /* 0x000fe200000114b6 */
[----:B---3--:R-:W-:Y:S01]  /*5d50*/  IMAD.X R185, R41, 0x1, R10, P3 ;  /* 0x0000000129b97824 */ /* 0x008fe200018e060a */
[C---:B------:R-:W-:Y:S01]  /*5d60*/  SHF.L.U64.HI R175, R176.reuse, 0x2, R175 ;  /* 0x00000002b0af7819 */ /* 0x040fe200000102af */
[----:B------:R2:W-:Y:S01]  /*5d70*/  STL [R1+0x3c], R183 ;  /* 0x00003cb701007387 */ /* 0x0005e20000100800 */
[----:B------:R-:W-:-:S02]  /*5d80*/  IMAD.SHL.U32 R176, R176, 0x4, RZ ;  /* 0x00000004b0b07824 */ /* 0x000fc400078e00ff */
[----:B------:R-:W-:Y:S01]  /*5d90*/  VIADD R190, R182, 0xfffffffe ;  /* 0xfffffffeb6be7836 */ /* 0x000fe20000000000 */
[----:B------:R3:W-:Y:S01]  /*5da0*/  STL [R1+0x50], R185 ;  /* 0x000050b901007387 */ /* 0x0007e20000100800 */
[----:B-1----:R-:W-:Y:S02]  /*5db0*/  IADD3 R180, P3, R42, R6, RZ ;  /* 0x000000062ab47210 */ /* 0x002fe40007f7e0ff */
[----:B------:R-:W-:Y:S01]  /*5dc0*/  CS2R R42, SRZ ;  /* 0x00000000002a7805 */ /* 0x000fe2000001ff00 */
[----:B--2---:R-:W-:Y:S02]  /*5dd0*/  IMAD.X R183, R39, 0x1, R11, P4 ;  /* 0x0000000127b77824 */ /* 0x004fe400020e060b */
[----:B------:R1:W-:Y:S01]  /*5de0*/  STL [R1+0x34], R180 ;  /* 0x000034b401007387 */ /* 0x0003e20000100800 */
[----:B---3--:R-:W-:-:S03]  /*5df0*/  IADD3 R185, P4, R40, R7, RZ ;  /* 0x0000000728b97210 */ /* 0x008fc60007f9e0ff */
[----:B------:R2:W-:Y:S04]  /*5e00*/  STL [R1+0x48], R183 ;  /* 0x000048b701007387 */ /* 0x0005e80000100800 */
[----:B------:R3:W-:Y:S01]  /*5e10*/  STL [R1+0x2c], R185 ;  /* 0x00002cb901007387 */ /* 0x0007e20000100800 */
[----:B-1----:R-:W-:Y:S01]  /*5e20*/  IMAD.X R180, R39, 0x1, R10, P5 ;  /* 0x0000000127b47824 */ /* 0x002fe200028e060a */
[----:B--2---:R-:W-:-:S04]  /*5e30*/  IADD3 R183, P5, R40, R6, RZ ;  /* 0x0000000628b77210 */ /* 0x004fc80007fbe0ff */
[----:B------:R1:W-:Y:S01]  /*5e40*/  STL [R1+0x40], R180 ;  /* 0x000040b401007387 */ /* 0x0003e20000100800 */
[----:B------:R-:W-:Y:S01]  /*5e50*/  CS2R R40, SRZ ;  /* 0x0000000000287805 */ /* 0x000fe2000001ff00 */
[----:B---3--:R-:W-:Y:S02]  /*5e60*/  IMAD.X R185, R38, 0x1, R11, P2 ;  /* 0x0000000126b97824 */ /* 0x008fe400010e060b */
[----:B------:R2:W-:Y:S04]  /*5e70*/  STL [R1+0x24], R183 ;  /* 0x000024b701007387 */ /* 0x0005e80000100800 */
[----:B------:R3:W-:Y:S01]  /*5e80*/  STL [R1+0x38], R185 ;  /* 0x000038b901007387 */ /* 0x0007e20000100800 */
[----:B-1----:R-:W-:Y:S01]  /*5e90*/  IADD3 R180, P2, R194, R7, RZ ;  /* 0x00000007c2b47210 */ /* 0x002fe20007f5e0ff */
[----:B--2---:R-:W-:-:S04]  /*5ea0*/  IMAD.X R183, R38, 0x1, R10, P3 ;  /* 0x0000000126b77824 */ /* 0x004fc800018e060a */
[----:B------:R1:W-:Y:S01]  /*5eb0*/  STL [R1+0x1c], R180 ;  /* 0x00001cb401007387 */ /* 0x0003e20000100800 */
[----:B------:R-:W-:Y:S02]  /*5ec0*/  CS2R R38, SRZ ;  /* 0x0000000000267805 */ /* 0x000fe4000001ff00 */
[----:B---3--:R-:W-:Y:S01]  /*5ed0*/  IADD3 R185, P3, R194, R6, RZ ;  /* 0x00000006c2b97210 */ /* 0x008fe20007f7e0ff */
[----:B------:R2:W-:Y:S04]  /*5ee0*/  STL [R1+0x30], R183 ;  /* 0x000030b701007387 */ /* 0x0005e80000100800 */
[----:B------:R3:W-:Y:S01]  /*5ef0*/  STL [R1+0x14], R185 ;  /* 0x000014b901007387 */ /* 0x0007e20000100800 */
[----:B-1----:R-:W-:Y:S01]  /*5f00*/  IMAD.X R180, R37, 0x1, R11, P4 ;  /* 0x0000000125b47824 */ /* 0x002fe200020e060b */
[----:B--2---:R-:W-:-:S04]  /*5f10*/  IADD3 R183, P4, R195, R7, RZ ;  /* 0x00000007c3b77210 */ /* 0x004fc80007f9e0ff */
[----:B------:R1:W-:Y:S01]  /*5f20*/  STL [R1+0x28], R180 ;  /* 0x000028b401007387 */ /* 0x0003e20000100800 */
[----:B---3--:R-:W-:-:S03]  /*5f30*/  IMAD.X R185, R37, 0x1, R10, P5 ;  /* 0x0000000125b97824 */ /* 0x008fc600028e060a */
[----:B------:R2:W-:Y:S04]  /*5f40*/  STL [R1+0xc], R183 ;  /* 0x00000cb701007387 */ /* 0x0005e80000100800 */
[----:B------:R3:W-:Y:S01]  /*5f50*/  STL [R1+0x20], R185 ;  /* 0x000020b901007387 */ /* 0x0007e20000100800 */
[----:B-1----:R-:W-:Y:S01]  /*5f60*/  IADD3 R180, P5, R195, R6, RZ ;  /* 0x00000006c3b47210 */ /* 0x002fe20007fbe0ff */
[----:B--2---:R-:W-:-:S04]  /*5f70*/  IMAD.X R183, R36, 0x1, R11, P2 ;  /* 0x0000000124b77824 */ /* 0x004fc800010e060b */
[----:B------:R1:W-:Y:S01]  /*5f80*/  STL [R1+0x4], R180 ;  /* 0x000004b401007387 */ /* 0x0003e20000100800 */
[-C--:B------:R-:W-:Y:S01]  /*5f90*/  IADD3 R252, P2, R250, R7.reuse, RZ ;  /* 0x00000007fafc7210 */ /* 0x080fe20007f5e0ff */
[C-C-:B---3--:R-:W-:Y:S02]  /*5fa0*/  IMAD.X R185, R186.reuse, 0x1, R11.reuse, P1 ;  /* 0x00000001bab97824 */ /* 0x148fe400008e060b */
[----:B------:R2:W-:Y:S01]  /*5fb0*/  STL [R1+0x18], R183 ;  /* 0x000018b701007387 */ /* 0x0005e20000100800 */
[--C-:B------:R-:W-:Y:S02]  /*5fc0*/  IMAD.X R186, R186, 0x1, R10.reuse, P0 ;  /* 0x00000001baba7824 */ /* 0x100fe400000e060a */
[----:B------:R-:W-:Y:S01]  /*5fd0*/  IMAD.X R251, R249, 0x1, R11, P2 ;  /* 0x00000001f9fb7824 */ /* 0x000fe200010e060b */
[----:B------:R-:W-:Y:S01]  /*5fe0*/  IADD3 R244, P2, R214, R7, RZ ;  /* 0x00000007d6f47210 */ /* 0x000fe20007f5e0ff */
[----:B-1----:R-:W-:Y:S01]  /*5ff0*/  IMAD.X R180, R36, 0x1, R10, P3 ;  /* 0x0000000124b47824 */ /* 0x002fe200018e060a */
[----:B------:R-:W-:-:S02]  /*6000*/  IADD3 R250, P3, R250, R6, RZ ;  /* 0x00000006fafa7210 */ /* 0x000fc40007f7e0ff */
[----:B------:R-:W-:Y:S01]  /*6010*/  CS2R R36, SRZ ;  /* 0x0000000000247805 */ /* 0x000fe2000001ff00 */
[--C-:B------:R-:W-:Y:S01]  /*6020*/  IMAD.X R243, R241, 0x1, R11.reuse, P2 ;  /* 0x00000001f1f37824 */ /* 0x100fe200010e060b */
[-C--:B------:R-:W-:Y:S01]  /*6030*/  IADD3 R235, P2, R233, R7.reuse, RZ ;  /* 0x00000007e9eb7210 */ /* 0x080fe20007f5e0ff */
[--C-:B--2---:R-:W-:Y:S01]  /*6040*/  IMAD.X R183, R35, 0x1, R11.reuse, P4 ;  /* 0x0000000123b77824 */ /* 0x104fe200020e060b */
[----:B------:R1:W-:Y:S01]  /*6050*/  STL [R1+0x10], R180 ;  /* 0x000010b401007387 */ /* 0x0003e20000100800 */
[-C--:B------:R-:W-:Y:S01]  /*6060*/  IADD3 R248, P4, R246, R7.reuse, RZ ;  /* 0x00000007f6f87210 */ /* 0x080fe20007f9e0ff */
[--C-:B------:R-:W-:Y:S01]  /*6070*/  IMAD.X R249, R249, 0x1, R10.reuse, P3 ;  /* 0x00000001f9f97824 */ /* 0x100fe200018e060a */
[-C--:B------:R-:W-:Y:S01]  /*6080*/  IADD3 R242, P3, R214, R6.reuse, RZ ;  /* 0x00000006d6f27210 */ /* 0x080fe20007f7e0ff */
[--C-:B------:R-:W-:Y:S01]  /*6090*/  IMAD.X R234, R232, 0x1, R11.reuse, P2 ;  /* 0x00000001e8ea7824 */ /* 0x100fe200010e060b */
[-C--:B------:R-:W-:Y:S01]  /*60a0*/  IADD3 R227, P2, R225, R7.reuse, RZ ;  /* 0x00000007e1e37210 */ /* 0x080fe20007f5e0ff */
[--C-:B------:R-:W-:Y:S01]  /*60b0*/  IMAD.X R247, R245, 0x1, R11.reuse, P4 ;  /* 0x00000001f5f77824 */ /* 0x100fe200020e060b */
[-C--:B------:R-:W-:Y:S01]  /*60c0*/  IADD3 R240, P4, R237, R7.reuse, RZ ;  /* 0x00000007edf07210 */ /* 0x080fe20007f9e0ff */
[--C-:B------:R-:W-:Y:S01]  /*60d0*/  IMAD.X R241, R241, 0x1, R10.reuse, P3 ;  /* 0x00000001f1f17824 */ /* 0x100fe200018e060a */
[-C--:B------:R-:W-:Y:S01]  /*60e0*/  IADD3 R233, P3, R233, R6.reuse, RZ ;  /* 0x00000006e9e97210 */ /* 0x080fe20007f7e0ff */
[--C-:B-1----:R-:W-:Y:S01]  /*60f0*/  IMAD.X R180, R35, 0x1, R10.reuse, P5 ;  /* 0x0000000123b47824 */ /* 0x102fe200028e060a */
        /* <DEDUP_REMOVED lines=37> */
[----:B------:R1:W-:Y:S01]  /*6350*/  STL [R1+0x8], R183 ;  /* 0x000008b701007387 */ /* 0x0003e20000100800 */
[--C-:B------:R-:W-:Y:S01]  /*6360*/  IMAD.X R202, R200, 0x1, R11.reuse, P2 ;  /* 0x00000001c8ca7824 */ /* 0x100fe200010e060b */
[CC--:B------:R-:W-:Y:S01]  /*6370*/  IADD3 R195, P2, R193.reuse, R7.reuse, RZ ;  /* 0x00000007c1c37210 */ /* 0x0c0fe20007f5e0ff */
[--C-:B------:R-:W-:Y:S01]  /*6380*/  IMAD.X R198, R196, 0x1, R11.reuse, P4 ;  /* 0x00000001c4c67824 */ /* 0x100fe200020e060b */
[----:B------:R2:W-:Y:S01]  /*6390*/  STL [R1], R180 ;  /* 0x000000b401007387 */ /* 0x0005e20000100800 */
[--C-:B------:R-:W-:Y:S01]  /*63a0*/  IMAD.X R200, R200, 0x1, R10.reuse, P3 ;  /* 0x00000001c8c87824 */ /* 0x100fe200018e060a */
[----:B------:R-:W-:Y:S01]  /*63b0*/  IADD3 R193, P3, R193, R6, RZ ;  /* 0x00000006c1c17210 */ /* 0x000fe20007f7e0ff */
[----:B------:R-:W-:Y:S01]  /*63c0*/  IMAD.X R196, R196, 0x1, R10, P5 ;  /* 0x00000001c4c47824 */ /* 0x000fe200028e060a */
[----:B------:R-:W-:Y:S01]  /*63d0*/  CS2R R34, SRZ ;  /* 0x0000000000227805 */ /* 0x000fe2000001ff00 */
[C---:B------:R-:W-:Y:S01]  /*63e0*/  IMAD.X R194, R192.reuse, 0x1, R11, P2 ;  /* 0x00000001c0c27824 */ /* 0x040fe200010e060b */
[----:B-1----:R-:W-:Y:S01]  /*63f0*/  SHF.L.U64.HI R183, R9, 0x2, R238 ;  /* 0x0000000209b77819 */ /* 0x002fe200000102ee */
[----:B------:R-:W-:Y:S01]  /*6400*/  IMAD.X R192, R192, 0x1, R10, P3 ;  /* 0x00000001c0c07824 */ /* 0x000fe200018e060a */
[----:B--2---:R-:W-:-:S02]  /*6410*/  IADD3 R180, P4, R181, R7, RZ ;  /* 0x00000007b5b47210 */ /* 0x004fc40007f9e0ff */
[----:B------:R-:W-:-:S03]  /*6420*/  IADD3 R181, P5, R181, R6, RZ ;  /* 0x00000006b5b57210 */ /* 0x000fc60007fbe0ff */
[C---:B------:R-:W-:Y:S02]  /*6430*/  IMAD.X R183, R184.reuse, 0x1, R11, P4 ;  /* 0x00000001b8b77824 */ /* 0x040fe400020e060b */
[----:B------:R-:W-:-:S08]  /*6440*/  IMAD.X R184, R184, 0x1, R10, P5 ;  /* 0x00000001b8b87824 */ /* 0x000fd000028e060a */
.L_x_1:
[----:B------:R-:W-:Y:S01]  /*6450*/  UIADD3 UR9, UR9, 0x1, URZ ;  /* 0x0000000109097890 */ /* 0x000fe2000fffe03f */
[----:B------:R-:W-:-:S04]  /*6460*/  DEPBAR.LE SB0, 0x2 ;  /* 0x000080800000791a */ /* 0x000fc80000000000 */
[----:B------:R-:W-:Y:S01]  /*6470*/  BAR.SYNC.DEFER_BLOCKING 0x0 ;  /* 0x0000000000007b1d */ /* 0x000fe20000010000 */
[----:B------:R-:W-:Y:S01]  /*6480*/  UISETP.GT.AND UP0, UPT, UR9, 0x2, UPT ;  /* 0x000000020900788c */ /* 0x000fe2000bf04270 */
[----:B------:R-:W-:Y:S01]  /*6490*/  VIADD R190, R182, 0xfffffffe ;  /* 0xfffffffeb6be7836 */ /* 0x000fe20000000000 */
[----:B------:R-:W-:Y:S01]  /*64a0*/  ISETP.GT.AND P1, PT, R179, RZ, PT ;  /* 0x000000ffb300720c */ /* 0x000fe20003f24270 */
[----:B------:R-:W-:Y:S02]  /*64b0*/  UIADD3 UR10, UR10, 0x1, URZ ;  /* 0x000000010a0a7890 */ /* 0x000fe4000fffe03f */
[----:B------:R-:W-:Y:S01]  /*64c0*/  USEL UR9, UR9, URZ, !UP0 ;  /* 0x0000003f09097287 */ /* 0x000fe2000c000000 */
[----:B------:R-:W-:Y:S01]  /*64d0*/  ISETP.GE.AND P0, PT, R187, R190, PT ;  /* 0x000000bebb00720c */ /* 0x000fe20003f06270 */
[----:B------:R-:W-:Y:S01]  /*64e0*/  UMOV UR7, 0x40000040 ;  /* 0x4000004000077882 */ /* 0x000fe20000000000 */
[----:B------:R-:W-:Y:S01]  /*64f0*/  SEL R190, RZ, 0x4, !P1 ;  /* 0x00000004ffbe7807 */ /* 0x000fe20004800000 */
[----:B------:R-:W-:-:S02]  /*6500*/  ULEA UR5, UR9, UR8, 0xd ;  /* 0x0000000809057291 */ /* 0x000fc4000f8e683f */
[----:B------:R-:W-:Y:S01]  /*6510*/  ULEA UR4, UR9, UR8, 0xf ;  /* 0x0000000809047291 */ /* 0x000fe2000f8e783f */
[----:B------:R-:W-:Y:S01]  /*6520*/  SEL R190, R190, RZ, !P0 ;  /* 0x000000ffbebe7207 */ /* 0x000fe20004000000 */
[----:B------:R-:W-:Y:S02]  /*6530*/  UIADD3 UR5, UR5, 0x18000, URZ ;  /* 0x0001800005057890 */ /* 0x000fe4000fffe03f */
[----:B------:R-:W-:Y:S01]  /*6540*/  USHF.R.U32.HI UR4, URZ, 0x4, UR4 ;  /* 0x000000043f047899 */ /* 0x000fe20008011604 */
[----:B------:R-:W-:Y:S01]  /*6550*/  ISETP.NE.U32.AND P1, PT, R190, RZ, PT ;  /* 0x000000ffbe00720c */ /* 0x000fe20003f25070 */
[----:B------:R-:W-:Y:S01]  /*6560*/  USHF.R.U32.HI UR5, URZ, 0x4, UR5 ;  /* 0x000000043f057899 */ /* 0x000fe20008011605 */
[----:B------:R-:W-:Y:S01]  /*6570*/  IADD3 R190, P2, R166, R6, RZ ;  /* 0x00000006a6be7210 */ /* 0x000fe20007f5e0ff */
[----:B------:R-:W-:Y:S02]  /*6580*/  USGXT.U32 UR4, UR4, 0xe ;  /* 0x0000000e0404789a */ /* 0x000fe40008000000 */
[----:B------:R-:W-:Y:S01]  /*6590*/  USGXT.U32 UR6, UR5, 0xe ;  /* 0x0000000e0506789a */ /* 0x000fe20008000000 */
[----:B------:R-:W-:-:S02]  /*65a0*/  WARPGROUP.ARRIVE ;  /* 0x00000000000079c5 */ /* 0x000fc40000000000 */
[----:B------:R-:W-:Y:S01]  /*65b0*/  UMOV UR5, 0x40000040 ;  /* 0x4000004000057882 */ /* 0x000fe20000000000 */
[----:B------:R-:W-:Y:S01]  /*65c0*/  UIADD3 UR12, UP0, UR4, 0x2, URZ ;  /* 0x00000002040c7890 */ /* 0x000fe2000ff1e03f */
[----:B------:R-:W-:Y:S01]  /*65d0*/  IMAD.X R191, R173, 0x1, R10, P2 ;  /* 0x00000001adbf7824 */ /* 0x000fe200010e060a */
[----:B------:R-:W-:-:S03]  /*65e0*/  UIADD3 UR14, UP1, UR6, 0x2, URZ ;  /* 0x00000002060e7890 */ /* 0x000fc6000ff3e03f */
[----:B------:R-:W-:Y:S01]  /*65f0*/  HGMMA.64x64x8.F32.TF32 R120, gdesc[UR4], R120 ;  /* 0x04e00000047879f0 */ /* 0x000fe20008702878 */
[----:B------:R-:W-:Y:S01]  /*6600*/  UMOV UR4, URZ ;  /* 0x0000003f00047c82 */ /* 0x000fe20008000000 */
[----:B------:R-:W-:Y:S01]  /*6610*/  UMOV UR5, URZ ;  /* 0x0000003f00057c82 */ /* 0x000fe20008000000 */
[----:B------:R-:W-:Y:S02]  /*6620*/  UIADD3.X UR13, UR4, 0x40000040, URZ, UP0, !UPT ;  /* 0x40000040040d7890 */ /* 0x000fe400087fe43f */
[----:B------:R-:W-:Y:S02]  /*6630*/  UIADD3.X UR15, UR5, 0x40000040, URZ, UP1, !UPT ;  /* 0x40000040050f7890 */ /* 0x000fe40008ffe43f */
[----:B------:R-:W-:Y:S02]  /*6640*/  UIADD3.64 UR24, UR12, 0x2, URZ ;  /* 0x000000020c187897 */ /* 0x000fe4000fffe03f */
[----:B------:R-:W-:Y:S02]  /*6650*/  UIADD3.64 UR26, UR14, 0x2, URZ ;  /* 0x000000020e1a7897 */ /* 0x000fe4000fffe03f */
[----:B------:R-:W-:-:S02]  /*6660*/  UIADD3.64 UR20, UR12, 0x4, URZ ;  /* 0x000000040c147897 */ /* 0x000fc4000fffe03f */
[----:B------:R-:W-:Y:S02]  /*6670*/  UIADD3.64 UR22, UR14, 0x4, URZ ;  /* 0x000000040e167897 */ /* 0x000fe4000fffe03f */
[----:B------:R-:W-:Y:S02]  /*6680*/  UIADD3.64 UR4, UR12, 0x1fe, URZ ;  /* 0x000001fe0c047897 */ /* 0x000fe4000fffe03f */
[----:B------:R-:W-:Y:S01]  /*6690*/  UIADD3.64 UR28, UR12, 0x200, URZ ;  /* 0x000002000c1c7897 */ /* 0x000fe2000fffe03f */
[----:B------:R-:W-:Y:S01]  /*66a0*/  UMOV UR30, UR14 ;  /* 0x0000000e001e7c82 */ /* 0x000fe20008000000 */
[----:B------:R-:W-:Y:S01]  /*66b0*/  UMOV UR31, UR15 ;  /* 0x0000000f001f7c82 */ /* 0x000fe20008000000 */
[----:B------:R-:W-:-:S04]  /*66c0*/  UISETP.GT.AND UP0, UPT, UR10, 0x2, UPT ;  /* 0x000000020a00788c */ /* 0x000fc8000bf04270 */
[----:B------:R-:W-:Y:S01]  /*66d0*/  USEL UR10, UR10, URZ, !UP0 ;  /* 0x0000003f0a0a7287 */ /* 0x000fe2000c000000 */
[----:B------:R-:W-:Y:S04]  /*66e0*/  HGMMA.64x64x8.F32.TF32 R120, gdesc[UR12], R120 ;  /* 0x04e000000c7879f0 */ /* 0x000fe80008702878 */
[----:B------:R-:W-:Y:S01]  /*66f0*/  HGMMA.64x64x8.F32.TF32 R120, gdesc[UR24], R120 ;  /* 0x04e00000187879f0 */ /* 0x000fe20008702878 */
[----:B------:R-:W-:-:S03]  /*6700*/  UIADD3.64 UR24, UR12, 0x202, URZ ;  /* 0x000002020c187897 */ /* 0x000fc6000fffe03f */
[----:B------:R-:W-:Y:S01]  /*6710*/  HGMMA.64x64x8.F32.TF32 R120, gdesc[UR20], R120 ;  /* 0x04e00000147879f0 */ /* 0x000fe20008702878 */
[----:B------:R-:W-:-:S03]  /*6720*/  UIADD3.64 UR20, UR12, 0x204, URZ ;  /* 0x000002040c147897 */ /* 0x000fc6000fffe03f */
[----:B------:R-:W-:Y:S01]  /*6730*/  HGMMA.64x64x8.F32.TF32 R88, gdesc[UR4], R88 ;  /* 0x04e00000045879f0 */ /* 0x000fe20008702858 */
[----:B------:R-:W-:-:S03]  /*6740*/  UIADD3.64 UR4, UR12, 0x3fe, URZ ;  /* 0x000003fe0c047897 */ /* 0x000fc6000fffe03f */
[----:B------:R-:W-:Y:S01]  /*6750*/  HGMMA.64x64x8.F32.TF32 R88, gdesc[UR28], R88 ;  /* 0x04e000001c5879f0 */ /* 0x000fe20008702858 */
[----:B------:R-:W-:Y:S01]  /*6760*/  UIADD3.64 UR28, UR12, 0x400, URZ ;  /* 0x000004000c1c7897 */ /* 0x000fe2000fffe03f */
[----:B------:R-:W-:Y:S01]  /*6770*/  UMOV UR30, UR14 ;  /* 0x0000000e001e7c82 */ /* 0x000fe20008000000 */
[----:B------:R-:W-:Y:S01]  /*6780*/  UMOV UR31, UR15 ;  /* 0x0000000f001f7c82 */ /* 0x000fe20008000000 */
[----:B------:R-:W-:Y:S01]  /*6790*/  HGMMA.64x64x8.F32.TF32 R88, gdesc[UR24], R88 ;  /* 0x04e00000185879f0 */ /* 0x000fe20008702858 */
[----:B------:R-:W-:-:S03]  /*67a0*/  UIADD3.64 UR24, UR12, 0x402, URZ ;  /* 0x000004020c187897 */ /* 0x000fc6000fffe03f */
[----:B------:R-:W-:Y:S01]  /*67b0*/  HGMMA.64x64x8.F32.TF32 R88, gdesc[UR20], R88 ;  /* 0x04e00000145879f0 */ /* 0x000fe20008702858 */
[----:B------:R-:W-:-:S03]  /*67c0*/  UIADD3.64 UR20, UR12, 0x404, URZ ;  /* 0x000004040c147897 */ /* 0x000fc6000fffe03f */
[----:B------:R-:W-:Y:S01]  /*67d0*/  HGMMA.64x64x8.F32.TF32 R56, gdesc[UR4], R56 ;  /* 0x04e00000043879f0 */ /* 0x000fe20008702838 */
[----:B------:R-:W-:-:S03]  /*67e0*/  UIADD3.64 UR4, UR12, 0x5fe, URZ ;  /* 0x000005fe0c047897 */ /* 0x000fc6000fffe03f */
[----:B------:R-:W-:Y:S04]  /*67f0*/  HGMMA.64x64x8.F32.TF32 R56, gdesc[UR28], R56 ;  /* 0x04e000001c3879f0 */ /* 0x000fe80008702838 */
[----:B------:R-:W-:Y:S01]  /*6800*/  HGMMA.64x64x8.F32.TF32 R56, gdesc[UR24], R56 ;  /* 0x04e00000183879f0 */ /* 0x000fe20008702838 */
[----:B------:R-:W-:-:S03]  /*6810*/  UIADD3.64 UR24, UR12, 0x602, URZ ;  /* 0x000006020c187897 */ /* 0x000fc6000fffe03f */
[----:B------:R-:W-:Y:S04]  /*6820*/  HGMMA.64x64x8.F32.TF32 R56, gdesc[UR20], R56 ;  /* 0x04e00000143879f0 */ /* 0x000fe80008702838 */
[----:B------:R-:W-:Y:S01]  /*6830*/  HGMMA.64x64x8.F32.TF32 R24, gdesc[UR4], R24 ;  /* 0x04e00000041879f0 */ /* 0x000fe20008702818 */
[----:B------:R-:W-:Y:S01]  /*6840*/  UIADD3.64 UR4, UR12, 0x600, URZ ;  /* 0x000006000c047897 */ /* 0x000fe2000fffe03f */
[----:B------:R-:W-:Y:S01]  /*6850*/  UMOV UR6, UR14 ;  /* 0x0000000e00067c82 */ /* 0x000fe20008000000 */
[----:B------:R-:W-:Y:S01]  /*6860*/  UMOV UR7, UR15 ;  /* 0x0000000f00077c82 */ /* 0x000fe20008000000 */
[----:B------:R-:W-:Y:S01]  /*6870*/  UIADD3.64 UR12, UR12, 0x604, URZ ;  /* 0x000006040c0c7897 */ /* 0x000fe2000fffe03f */
[----:B------:R-:W-:Y:S01]  /*6880*/  UMOV UR14, UR22 ;  /* 0x00000016000e7c82 */ /* 0x000fe20008000000 */
[----:B------:R-:W-:-:S04]  /*6890*/  UMOV UR15, UR23 ;  /* 0x00000017000f7c82 */ /* 0x000fc80008000000 */
[----:B------:R-:W-:Y:S01]  /*68a0*/  HGMMA.64x64x8.F32.TF32 R24, gdesc[UR4], R24 ;  /* 0x04e00000041879f0 */ /* 0x000fe20008702818 */
[----:B------:R-:W-:-:S06]  /*68b0*/  ULEA UR4, UR10, UR8, 0xf ;  /* 0x000000080a047291 */ /* 0x000fcc000f8e783f */
[----:B------:R-:W-:Y:S01]  /*68c0*/  VIADD R238, R2, UR4 ;  /* 0x0000000402ee7c36 */ /* 0x000fe20008000000 */
[----:B------:R-:W-:Y:S04]  /*68d0*/  HGMMA.64x64x8.F32.TF32 R24, gdesc[UR24], R24 ;  /* 0x04e00000181879f0 */ /* 0x000fe80008702818 */
[----:B------:R-:W-:Y:S03]  /*68e0*/  HGMMA.64x64x8.F32.TF32 R24, gdesc[UR12], R24, gsb0 ;  /* 0x04e000000c1879f0 */ /* 0x000fe60008002818 */
[----:B------:R-:W-:Y:S02]  /*68f0*/  WARPGROUP.DEPBAR.LE gsb0, 0x1 ;  /* 0x00008000000079c5 */ /* 0x000fe40000010100 */
[----:B------:R-:W-:Y:S06]  /*6900*/  BAR.SYNC.DEFER_BLOCKING 0x0 ;  /* 0x0000000000007b1d */ /* 0x000fec0000010000 */
[----:B------:R-:W-:Y:S01]  /*6910*/  @!PT LDS RZ, [RZ] ;  /* 0x00000000fffff984 */ /* 0x000fe20000000800 */
[----:B------:R-:W-:Y:S01]  /*6920*/  @!PT LDS RZ, [RZ] ;  /* 0x00000000fffff984 */ /* 0x000fe20000000800 */
[----:B------:R-:W-:Y:S01]  /*6930*/  @!PT LDS RZ, [RZ] ;  /* 0x00000000fffff984 */ /* 0x000fe20000000800 */
[----:B------:R1:W-:Y:S02]  /*6940*/  LDGSTS.E [R238], desc[UR16][R190.64], P1 ;  /* 0x00000000beee7fae */ /* 0x0003e40008921850 */
[----:B-1----:R-:W-:-:S05]  /*6950*/  IADD3 R190, P2, R166, R7, RZ ;  /* 0x00000007a6be7210 */ /* 0x002fca0007f5e0ff */
[----:B------:R-:W-:-:S05]  /*6960*/  IMAD.X R191, R173, 0x1, R11, P2 ;  /* 0x00000001adbf7824 */ /* 0x000fca00010e060b */
[----:B------:R1:W-:Y:S01]  /*6970*/  LDGSTS.E [R238+0x4000], desc[UR16][R190.64], P1 ;  /* 0x04000000beee7fae */ /* 0x0003e20008921850 */
[----:B------:R-:W-:-:S04]  /*6980*/  ISETP.GT.AND P1, PT, R179, 0x1, PT ;  /* 0x00000001b300780c */ /* 0x000fc80003f24270 */
[----:B-1----:R-:W-:-:S04]  /*6990*/  SEL R190, RZ, 0x4, !P1 ;  /* 0x00000004ffbe7807 */ /* 0x002fc80004800000 */
[----:B------:R-:W-:-:S04]  /*69a0*/  SEL R190, R190, RZ, !P0 ;  /* 0x000000ffbebe7207 */ /* 0x000fc80004000000 */
[----:B------:R-:W-:Y:S02]  /*69b0*/  ISETP.NE.U32.AND P1, PT, R190, RZ, PT ;  /* 0x000000ffbe00720c */ /* 0x000fe40003f25070 */
[----:B------:R-:W-:-:S05]  /*69c0*/  IADD3 R190, P2, R166, R178, RZ ;  /* 0x000000b2a6be7210 */ /* 0x000fca0007f5e0ff */
[----:B------:R-:W-:-:S06]  /*69d0*/  IMAD.X R191, R173, 0x1, R186, P2 ;  /* 0x00000001adbf7824 */ /* 0x000fcc00010e06ba */
[----:B------:R1:W-:Y:S02]  /*69e0*/  LDGSTS.E [R238+0x4], desc[UR16][R190.64], P1 ;  /* 0x00004000beee7fae */ /* 0x0003e40008921850 */
        /* <DEDUP_REMOVED lines=24> */
[----:B-1----:R-:W-:Y:S02]  /*6b70*/  SEL R190, RZ, 0x4, !P1 ;  /* 0x00000004ffbe7807 */ /* 0x002fe40004800000 */
[----:B------:R-:W-:Y:S02]  /*6b80*/  LOP3.LUT R238, R2, 0x10, RZ, 0x3c, !PT ;  /* 0x0000001002ee7812 */ /* 0x000fe400078e3cff */
[----:B------:R-:W-:-:S03]  /*6b90*/  SEL R190, R190, RZ, !P0 ;  /* 0x000000ffbebe7207 */ /* 0x000fc60004000000 */
[----:B------:R-:W-:Y:S01]  /*6ba0*/  VIADD R238, R238, UR4 ;  /* 0x00000004eeee7c36 */ /* 0x000fe20008000000 */
[----:B------:R-:W-:Y:S02]  /*6bb0*/  ISETP.NE.U32.AND P1, PT, R190, RZ, PT ;  /* 0x000000ffbe00720c */ /* 0x000fe40003f25070 */
[----:B------:R-:W-:-:S05]  /*6bc0*/  IADD3 R190, P2, R166, R197, RZ ;  /* 0x000000c5a6be7210 */ /* 0x000fca0007f5e0ff */
[----:B------:R-:W-:-:S06]  /*6bd0*/  IMAD.X R191, R173, 0x1, R196, P2 ;  /* 0x00000001adbf7824 */ /* 0x000fcc00010e06c4 */
        /* <DEDUP_REMOVED lines=139> */
[----:B------:R1:W-:Y:S04]  /*7490*/  LDGSTS.E [R238+0x4004], desc[UR16][R190.64], P1 ;  /* 0x04004000beee7fae */ /* 0x0003e80008921850 */
[----:B------:R-:W2:Y:S01]  /*74a0*/  LDL R191, [R1+0x4] ;  /* 0x0000040001bf7983 */ /* 0x000ea20000100800 */
[----:B------:R-:W-:-:S04]  /*74b0*/  ISETP.GT.AND P1, PT, R179, 0x12, PT ;  /* 0x00000012b300780c */ /* 0x000fc80003f24270 */
[----:B-1----:R-:W-:-:S04]  /*74c0*/  SEL R190, RZ, 0x4, !P1 ;  /* 0x00000004ffbe7807 */ /* 0x002fc80004800000 */
[----:B------:R-:W-:-:S04]  /*74d0*/  SEL R190, R190, RZ, !P0 ;  /* 0x000000ffbebe7207 */ /* 0x000fc80004000000 */
[----:B------:R-:W-:Y:S02]  /*74e0*/  ISETP.NE.U32.AND P1, PT, R190, RZ, PT ;  /* 0x000000ffbe00720c */ /* 0x000fe40003f25070 */
[----:B--2---:R-:W-:Y:S02]  /*74f0*/  IADD3 R190, P2, R166, R191, RZ ;  /* 0x000000bfa6be7210 */ /* 0x004fe40007f5e0ff */
[----:B------:R-:W2:Y:S03]  /*7500*/  LDL R191, [R1] ;  /* 0x0000000001bf7983 */ /* 0x000ea60000100800 */
[----:B--2---:R-:W-:-:S06]  /*7510*/  IMAD.X R191, R173, 0x1, R191, P2 ;  /* 0x00000001adbf7824 */ /* 0x004fcc00010e06bf */
[----:B------:R1:W-:Y:S04]  /*7520*/  LDGSTS.E [R238+0x8], desc[UR16][R190.64], P1 ;  /* 0x00008000beee7fae */ /* 0x0003e80008921850 */
[----:B------:R-:W1:Y:S02]  /*7530*/  LDL R191, [R1+0xc] ;  /* 0x00000c0001bf7983 */ /* 0x000e640000100800 */
[----:B-1----:R-:W-:Y:S02]  /*7540*/  IADD3 R190, P2, R166, R191, RZ ;  /* 0x000000bfa6be7210 */ /* 0x002fe40007f5e0ff */
[----:B------:R-:W2:Y:S03]  /*7550*/  LDL R191, [R1+0x8] ;  /* 0x0000080001bf7983 */ /* 0x000ea60000100800 */
[----:B--2---:R-:W-:-:S05]  /*7560*/  IMAD.X R191, R173, 0x1, R191, P2 ;  /* 0x00000001adbf7824 */ /* 0x004fca00010e06bf */
[----:B------:R1:W-:Y:S04]  /*7570*/  LDGSTS.E [R238+0x4008], desc[UR16][R190.64], P1 ;  /* 0x04008000beee7fae */ /* 0x0003e80008921850 */
[----:B------:R-:W2:Y:S01]  /*7580*/  LDL R191, [R1+0x14] ;  /* 0x0000140001bf7983 */ /* 0x000ea20000100800 */
[----:B------:R-:W-:-:S04]  /*7590*/  ISETP.GT.AND P1, PT, R179, 0x13, PT ;  /* 0x00000013b300780c */ /* 0x000fc80003f24270 */
[----:B-1----:R-:W-:-:S04]  /*75a0*/  SEL R190, RZ, 0x4, !P1 ;  /* 0x00000004ffbe7807 */ /* 0x002fc80004800000 */
[----:B------:R-:W-:-:S04]  /*75b0*/  SEL R190, R190, RZ, !P0 ;  /* 0x000000ffbebe7207 */ /* 0x000fc80004000000 */
[----:B------:R-:W-:Y:S02]  /*75c0*/  ISETP.NE.U32.AND P1, PT, R190, RZ, PT ;  /* 0x000000ffbe00720c */ /* 0x000fe40003f25070 */
[----:B--2---:R-:W-:Y:S02]  /*75d0*/  IADD3 R190, P2, R166, R191, RZ ;  /* 0x000000bfa6be7210 */ /* 0x004fe40007f5e0ff */
[----:B------:R-:W2:Y:S03]  /*75e0*/  LDL R191, [R1+0x10] ;  /* 0x0000100001bf7983 */ /* 0x000ea60000100800 */
        /* <DEDUP_REMOVED lines=8> */
[----:B------:R-:W-:Y:S02]  /*7670*/  ISETP.GT.AND P1, PT, R179, 0x14, PT ;  /* 0x00000014b300780c */ /* 0x000fe40003f24270 */
[----:B-1----:R-:W-:Y:S02]  /*7680*/  LOP3.LUT R238, R2, 0x50, RZ, 0x3c, !PT ;  /* 0x0000005002ee7812 */ /* 0x002fe400078e3cff */
[----:B------:R-:W-:-:S04]  /*7690*/  SEL R190, RZ, 0x4, !P1 ;  /* 0x00000004ffbe7807 */ /* 0x000fc80004800000 */
[----:B------:R-:W-:-:S04]  /*76a0*/  SEL R190, R190, RZ, !P0 ;  /* 0x000000ffbebe7207 */ /* 0x000fc80004000000 */
[----:B------:R-:W-:Y:S02]  /*76b0*/  ISETP.NE.U32.AND P1, PT, R190, RZ, PT ;  /* 0x000000ffbe00720c */ /* 0x000fe40003f25070 */
[----:B--2---:R-:W-:Y:S02]  /*76c0*/  IADD3 R190, P2, R166, R191, RZ ;  /* 0x000000bfa6be7210 */ /* 0x004fe40007f5e0ff */
[----:B------:R-:W2:Y:S01]  /*76d0*/  LDL R191, [R1+0x20] ;  /* 0x0000200001bf7983 */ /* 0x000ea20000100800 */
[----:B------:R-:W-:Y:S02]  /*76e0*/  VIADD R238, R238, UR4 ;  /* 0x00000004eeee7c36 */ /* 0x000fe40008000000 */
[----:B--2---:R-:W-:-:S06]  /*76f0*/  IMAD.X R191, R173, 0x1, R191, P2 ;  /* 0x00000001adbf7824 */ /* 0x004fcc00010e06bf */
[----:B------:R1:W-:Y:S04]  /*7700*/  LDGSTS.E [R238], desc[UR16][R190.64], P1 ;  /* 0x00000000beee7fae */ /* 0x0003e80008921850 */
        /* <DEDUP_REMOVED lines=160> */
[----:B------:R-:W2:Y:S01]  /*8110*/  LDL R191, [R1+0xd8] ;  /* 0x0000d80001bf7983 */ /* 0x000ea20000100800 */
[----:B------:R-:W-:Y:S01]  /*8120*/  ULEA UR4, UR10, UR8, 0xd ;  /* 0x000000080a047291 */ /* 0x000fe2000f8e683f */
[----:B------:R-:W-:-:S02]  /*8130*/  VIADD R187, R187, 0x1 ;  /* 0x00000001bbbb7836 */ /* 0x000fc40000000000 */
[----:B--2---:R-:W-:-:S05]  /*8140*/  IMAD.X R191, R173, 0x1, R191, P2 ;  /* 0x00000001adbf7824 */ /* 0x004fca00010e06bf */
[----:B------:R1:W-:Y:S04]  /*8150*/  LDGSTS.E [R238+0x400c], desc[UR16][R190.64], P1 ;  /* 0x0400c000beee7fae */ /* 0x0003e80008921850 */
[----:B------:R-:W0:Y:S01]  /*8160*/  LDGDEPBAR ;  /* 0x00000000000079af */ /* 0x000e220000000000 */
[----:B-1----:R-:W1:Y:S01]  /*8170*/  S2R R191, SR_TID.X ;  /* 0x0000000000bf7919 */ /* 0x002e620000002100 */
[----:B------:R-:W-:Y:S01]  /*8180*/  VIADD R238, R4, UR4 ;  /* 0x0000000404ee7c36 */ /* 0x000fe20008000000 */
[----:B-1----:R-:W-:-:S04]  /*8190*/  LOP3.LUT R191, R191, 0x1f, RZ, 0xc0, !PT ;  /* 0x0000001fbfbf7812 */ /* 0x002fc800078ec0ff */
[----:B------:R-:W-:Y:S01]  /*81a0*/  ISETP.GE.AND P1, PT, R191, R179, PT ;  /* 0x000000b3bf00720c */ /* 0x000fe20003f26270 */
[----:B------:R-:W-:-:S03]  /*81b0*/  VIADD R179, R179, 0xffffffe0 ;  /* 0xffffffe0b3b37836 */ /* 0x000fc60000000000 */
[----:B------:R-:W-:-:S04]  /*81c0*/  SEL R190, RZ, 0x4, P1 ;  /* 0x00000004ffbe7807 */ /* 0x000fc80000800000 */
[----:B------:R-:W-:-:S04]  /*81d0*/  SEL R190, R190, RZ, !P0 ;  /* 0x000000ffbebe7207 */ /* 0x000fc80004000000 */
[----:B------:R-:W-:Y:S02]  /*81e0*/  ISETP.NE.U32.AND P0, PT, R190, RZ, PT ;  /* 0x000000ffbe00720c */ /* 0x000fe40003f05070 */
[----:B------:R-:W-:-:S05]  /*81f0*/  IADD3 R190, P1, R8, R164, RZ ;  /* 0x000000a408be7210 */ /* 0x000fca0007f3e0ff */
[----:B------:R-:W-:-:S06]  /*8200*/  IMAD.X R191, R172, 0x1, R12, P1 ;  /* 0x00000001acbf7824 */ /* 0x000fcc00008e060c */
[----:B------:R1:W-:Y:S02]  /*8210*/  LDGSTS.E [R238+0x18000], desc[UR16][R190.64], P0 ;  /* 0x18000000beee7fae */ /* 0x0003e40008121850 */
[----:B-1----:R-:W-:-:S05]  /*8220*/  IADD3 R190, P1, R8, R160, RZ ;  /* 0x000000a008be7210 */ /* 0x002fca0007f3e0ff */
[----:B------:R-:W-:-:S05]  /*8230*/  IMAD.X R191, R170, 0x1, R12, P1 ;  /* 0x00000001aabf7824 */ /* 0x000fca00008e060c */
        /* <DEDUP_REMOVED lines=10> */
[----:B-1----:R-:W-:Y:S02]  /*82e0*/  IADD3 R190, P1, R8, R18, RZ ;  /* 0x0000001208be7210 */ /* 0x002fe40007f3e0ff */
[----:B------:R-:W-:-:S03]  /*82f0*/  IADD3 R18, P6, R18, R176, RZ ;  /* 0x000000b012127210 */ /* 0x000fc60007fde0ff */
[C---:B------:R-:W-:Y:S02]  /*8300*/  IMAD.X R191, R159.reuse, 0x1, R12, P1 ;  /* 0x000000019fbf7824 */ /* 0x040fe400008e060c */
[----:B------:R-:W-:-:S03]  /*8310*/  IMAD.X R159, R159, 0x1, R175, P6 ;  /* 0x000000019f9f7824 */ /* 0x000fc600030e06af */
        /* <DEDUP_REMOVED lines=11> */
[----:B-1----:R-:W-:Y:S02]  /*83d0*/  LOP3.LUT R238, R4, 0x40, RZ, 0x3c, !PT ;  /* 0x0000004004ee7812 */ /* 0x002fe400078e3cff */
[----:B------:R-:W-:-:S03]  /*83e0*/  IADD3 R190, P1, R8, R162, RZ ;  /* 0x000000a208be7210 */ /* 0x000fc60007f3e0ff */
[----:B------:R-:W-:Y:S02]  /*83f0*/  VIADD R238, R238, UR4 ;  /* 0x00000004eeee7c36 */ /* 0x000fe40008000000 */
        /* <DEDUP_REMOVED lines=10> */
[----:B------:R-:W-:Y:S01]  /*84a0*/  IMAD.X R13, R13, 0x1, R175, P4 ;  /* 0x000000010d0d7824 */ /* 0x000fe200020e06af */
[----:B------:R-:W-:Y:S02]  /*84b0*/  ISETP.NE.U32.AND P4, PT, R182, R187, PT ;  /* 0x000000bbb600720c */ /* 0x000fe40003f85070 */
[----:B------:R1:W-:Y:S02]  /*84c0*/  LDGSTS.E [R238+0x18a00], desc[UR16][R190.64], P0 ;  /* 0x18a00000beee7fae */ /* 0x0003e40008121850 */
[----:B-1----:R-:W-:Y:S02]  /*84d0*/  IADD3 R190, P1, R8, R22, RZ ;  /* 0x0000001608be7210 */ /* 0x002fe40007f3e0ff */
[----:B------:R-:W-:-:S03]  /*84e0*/  IADD3 R22, P2, R22, R176, RZ ;  /* 0x000000b016167210 */ /* 0x000fc60007f5e0ff */
[C---:B------:R-:W-:Y:S02]  /*84f0*/  IMAD.X R191, R165.reuse, 0x1, R12, P1 ;  /* 0x00000001a5bf7824 */ /* 0x040fe400008e060c */
[--C-:B------:R-:W-:Y:S01]  /*8500*/  IMAD.X R165, R165, 0x1, R175.reuse, P2 ;  /* 0x00000001a5a57824 */ /* 0x100fe200010e06af */
[----:B------:R-:W-:Y:S02]  /*8510*/  IADD3 R164, P2, R164, R176, RZ ;  /* 0x000000b0a4a47210 */ /* 0x000fe40007f5e0ff */
[----:B------:R1:W-:Y:S03]  /*8520*/  LDGSTS.E [R238+0x18e00], desc[UR16][R190.64], P0 ;  /* 0x18e00000beee7fae */ /* 0x0003e60008121850 */
[----:B------:R-:W-:Y:S01]  /*8530*/  IMAD.X R172, R172, 0x1, R175, P2 ;  /* 0x00000001acac7824 */ /* 0x000fe200010e06af */
[----:B-1----:R-:W-:-:S05]  /*8540*/  IADD3 R190, P1, R8, R19, RZ ;  /* 0x0000001308be7210 */ /* 0x002fca0007f3e0ff */
[----:B------:R-:W-:-:S05]  /*8550*/  IMAD.X R191, R161, 0x1, R12, P1 ;  /* 0x00000001a1bf7824 */ /* 0x000fca00008e060c */
[----:B------:R1:W-:Y:S02]  /*8560*/  LDGSTS.E [R238+0x19200], desc[UR16][R190.64], P0 ;  /* 0x19200000beee7fae */ /* 0x0003e40008121850 */
[----:B-1----:R-:W-:Y:S02]  /*8570*/  IADD3 R190, P1, R8, R17, RZ ;  /* 0x0000001108be7210 */ /* 0x002fe40007f3e0ff */
[----:B------:R-:W-:-:S03]  /*8580*/  IADD3 R17, P5, R17, R176, RZ ;  /* 0x000000b011117210 */ /* 0x000fc60007fbe0ff */
[C---:B------:R-:W-:Y:S02]  /*8590*/  IMAD.X R191, R157.reuse, 0x1, R12, P1 ;  /* 0x000000019dbf7824 */ /* 0x040fe400008e060c */
[--C-:B------:R-:W-:Y:S01]  /*85a0*/  IMAD.X R157, R157, 0x1, R175.reuse, P5 ;  /* 0x000000019d9d7824 */ /* 0x100fe200028e06af */
[-C--:B------:R-:W-:Y:S02]  /*85b0*/  IADD3 R156, P5, R156, R176.reuse, RZ ;  /* 0x000000b09c9c7210 */ /* 0x080fe40007fbe0ff */
[----:B------:R1:W-:Y:S03]  /*85c0*/  LDGSTS.E [R238+0x19600], desc[UR16][R190.64], P0 ;  /* 0x19600000beee7fae */ /* 0x0003e60008121850 */
[----:B------:R-:W-:Y:S01]  /*85d0*/  IMAD.X R168, R168, 0x1, R175, P5 ;  /* 0x00000001a8a87824 */ /* 0x000fe200028e06af */
[----:B-1----:R-:W-:Y:S02]  /*85e0*/  IADD3 R190, P1, R8, R15, RZ ;  /* 0x0000000f08be7210 */ /* 0x002fe40007f3e0ff */
[----:B------:R-:W-:-:S03]  /*85f0*/  IADD3 R15, P3, R15, R176, RZ ;  /* 0x000000b00f0f7210 */ /* 0x000fc60007f7e0ff */
[C---:B------:R-:W-:Y:S02]  /*8600*/  IMAD.X R191, R153.reuse, 0x1, R12, P1 ;  /* 0x0000000199bf7824 */ /* 0x040fe400008e060c */
[--C-:B------:R-:W-:Y:S01]  /*8610*/  IMAD.X R153, R153, 0x1, R175.reuse, P3 ;  /* 0x0000000199997824 */ /* 0x100fe200018e06af */
[----:B------:R-:W-:Y:S02]  /*8620*/  IADD3 R152, P3, R152, R176, RZ ;  /* 0x000000b098987210 */ /* 0x000fe40007f7e0ff */
[----:B------:R1:W-:Y:S03]  /*8630*/  LDGSTS.E [R238+0x19a00], desc[UR16][R190.64], P0 ;  /* 0x19a00000beee7fae */ /* 0x0003e60008121850 */
[----:B------:R-:W-:Y:S01]  /*8640*/  IMAD.X R167, R167, 0x1, R175, P3 ;  /* 0x00000001a7a77824 */ /* 0x000fe200018e06af */
[----:B------:R-:W-:Y:S02]  /*8650*/  LEA R166, P3, R9, R166, 0x2 ;  /* 0x000000a609a67211 */ /* 0x000fe400078610ff */
[----:B-1----:R-:W-:-:S05]  /*8660*/  IADD3 R190, P1, R8, R174, RZ ;  /* 0x000000ae08be7210 */ /* 0x002fca0007f3e0ff */
[----:B------:R-:W-:Y:S01]  /*8670*/  IMAD.X R191, R21, 0x1, R12, P1 ;  /* 0x0000000115bf7824 */ /* 0x000fe200008e060c */
[----:B------:R-:W-:-:S04]  /*8680*/  IADD3 R174, P1, R174, R176, RZ ;  /* 0x000000b0aeae7210 */ /* 0x000fc80007f3e0ff */
[----:B------:R1:W-:Y:S01]  /*8690*/  LDGSTS.E [R238+0x19e00], desc[UR16][R190.64], P0 ;  /* 0x19e00000beee7fae */ /* 0x0003e20008121850 */
[--C-:B------:R-:W-:Y:S01]  /*86a0*/  IMAD.X R21, R21, 0x1, R175.reuse, P1 ;  /* 0x0000000115157824 */ /* 0x100fe200008e06af */
[-C--:B------:R-:W-:Y:S02]  /*86b0*/  IADD3 R19, P0, R19, R176.reuse, RZ ;  /* 0x000000b013137210 */ /* 0x080fe40007f1e0ff */
[-C--:B------:R-:W-:Y:S01]  /*86c0*/  IADD3 R20, P1, R20, R176.reuse, RZ ;  /* 0x000000b014147210 */ /* 0x080fe20007f3e0ff */
[----:B------:R-:W0:Y:S02]  /*86d0*/  LDGDEPBAR ;  /* 0x00000000000079af */ /* 0x000e240000000000 */
[--C-:B------:R-:W-:Y:S01]  /*86e0*/  IMAD.X R161, R161, 0x1, R175.reuse, P0 ;  /* 0x00000001a1a17824 */ /* 0x100fe200000e06af */
[-C--:B------:R-:W-:Y:S01]  /*86f0*/  IADD3 R160, P0, R160, R176.reuse, RZ ;  /* 0x000000b0a0a07210 */ /* 0x080fe20007f1e0ff */
[----:B------:R-:W-:Y:S01]  /*8700*/  IMAD.X R163, R163, 0x1, R175, P1 ;  /* 0x00000001a3a37824 */ /* 0x000fe200008e06af */
[----:B------:R-:W-:-:S02]  /*8710*/  IADD3 R162, P1, R162, R176, RZ ;  /* 0x000000b0a2a27210 */ /* 0x000fc40007f3e0ff */
[----:B-1----:R-:W-:Y:S01]  /*8720*/  SHF.R.S32.HI R191, RZ, 0x1f, R9 ;  /* 0x0000001fffbf7819 */ /* 0x002fe20000011409 */
[--C-:B------:R-:W-:Y:S02]  /*8730*/  IMAD.X R170, R170, 0x1, R175.reuse, P0 ;  /* 0x00000001aaaa7824 */ /* 0x100fe400000e06af */
[----:B------:R-:W-:Y:S01]  /*8740*/  IMAD.X R171, R171, 0x1, R175, P1 ;  /* 0x00000001abab7824 */ /* 0x000fe200008e06af */
[----:B------:R-:W-:-:S05]  /*8750*/  SHF.L.U64.HI R191, R9, 0x2, R191 ;  /* 0x0000000209bf7819 */ /* 0x000fca00000102bf */
[----:B------:R-:W-:Y:S01]  /*8760*/  IMAD.X R173, R173, 0x1, R191, P3 ;  /* 0x00000001adad7824 */ /* 0x000fe200018e06bf */
[----:B------:R-:W-:Y:S06]  /*8770*/  @P4 BRA `(.L_x_1) ;  /* 0xffffffdc00344947 */ /* 0x000fec000383ffff */
.L_x_0:
[----:B------:R-:W1:Y:S01]  /*8780*/  S2R R8, SR_TID.X ;  /* 0x0000000000087919 */ /* 0x000e620000002100 */
[----:B------:R-:W-:Y:S02]  /*8790*/  WARPGROUP.DEPBAR.LE gsb0, 0x0 ;  /* 0x00008000000079c5 */ /* 0x000fe40000010000 */
[----:B------:R-:W-:-:S04]  /*87a0*/  DEPBAR.LE SB0, 0x0 ;  /* 0x000080000000791a */ /* 0x000fc80000000000 */
[----:B------:R-:W-:Y:S01]  /*87b0*/  VIADD R4, R0, 0x1 ;  /* 0x0000000100047836 */ /* 0x000fe20000000000 */
[----:B------:R-:W-:Y:S01]  /*87c0*/  ULDC.64 UR4, c[0x0][0x220] ;  /* 0x0000880000047ab9 */ /* 0x000fe20000000a00 */
[----:B------:R-:W-:Y:S01]  /*87d0*/  IMAD.MOV.U32 R12, RZ, RZ, R120 ;  /* 0x000000ffff0c7224 */ /* 0x000fe200078e0078 */
[-C--:B------:R-:W-:Y:S01]  /*87e0*/  ISETP.GE.AND P2, PT, R3, R188.reuse, PT ;  /* 0x000000bc0300720c */ /* 0x080fe20003f46270 */
[----:B------:R-:W-:Y:S01]  /*87f0*/  IMAD.MOV.U32 R13, RZ, RZ, R122 ;  /* 0x000000ffff0d7224 */ /* 0x000fe200078e007a */
[-C--:B------:R-:W-:Y:S01]  /*8800*/  ISETP.GE.AND P3, PT, R4, R189.reuse, PT ;  /* 0x000000bd0400720c */ /* 0x080fe20003f66270 */
[C---:B------:R-:W-:Y:S01]  /*8810*/  VIADD R4, R0.reuse, 0x2 ;  /* 0x0000000200047836 */ /* 0x040fe20000000000 */
[CC--:B------:R-:W-:Y:S01]  /*8820*/  ISETP.GE.AND P5, PT, R0.reuse, R189.reuse, PT ;  /* 0x000000bd0000720c */ /* 0x0c0fe20003fa6270 */
[----:B------:R-:W-:Y:S01]  /*8830*/  IMAD.MOV.U32 R14, RZ, RZ, R88 ;  /* 0x000000ffff0e7224 */ /* 0x000fe200078e0058 */
[-C--:B------:R-:W-:Y:S01]  /*8840*/  ISETP.LT.AND P2, PT, R0, R189.reuse, !P2 ;  /* 0x000000bd0000720c */ /* 0x080fe20005741270 */
[----:B------:R-:W-:Y:S01]  /*8850*/  IMAD.MOV.U32 R15, RZ, RZ, R90 ;  /* 0x000000ffff0f7224 */ /* 0x000fe200078e005a */
[----:B------:R-:W-:Y:S01]  /*8860*/  ISETP.GE.AND P1, PT, R4, R189, PT ;  /* 0x000000bd0400720c */ /* 0x000fe20003f26270 */
[----:B------:R-:W-:Y:S01]  /*8870*/  VIADD R2, R0, 0x3f ;  /* 0x0000003f00027836 */ /* 0x000fe20000000000 */
[----:B------:R-:W-:Y:S01]  /*8880*/  ISETP.LT.AND P5, PT, R5, R188, !P5 ;  /* 0x000000bc0500720c */ /* 0x000fe20006fa1270 */
[----:B------:R-:W-:-:S02]  /*8890*/  IMAD.MOV.U32 R16, RZ, RZ, R56 ;  /* 0x000000ffff107224 */ /* 0x000fc400078e0038 */
[----:B------:R-:W-:Y:S01]  /*88a0*/  IMAD.MOV.U32 R17, RZ, RZ, R58 ;  /* 0x000000ffff117224 */ /* 0x000fe200078e003a */
[-C--:B------:R-:W-:Y:S01]  /*88b0*/  ISETP.GE.AND P0, PT, R2, R189.reuse, PT ;  /* 0x000000bd0200720c */ /* 0x080fe20003f06270 */
[----:B------:R-:W-:Y:S02]  /*88c0*/  VIADD R2, R0, 0x3 ;  /* 0x0000000300027836 */ /* 0x000fe40000000000 */
[----:B------:R-:W-:Y:S02]  /*88d0*/  IMAD.MOV.U32 R18, RZ, RZ, R24 ;  /* 0x000000ffff127224 */ /* 0x000fe400078e0018 */
[----:B------:R-:W-:Y:S01]  /*88e0*/  IMAD.MOV.U32 R19, RZ, RZ, R26 ;  /* 0x000000ffff137224 */ /* 0x000fe200078e001a */
[----:B------:R-:W-:Y:S01]  /*88f0*/  ISETP.GE.AND P4, PT, R2, R189, PT ;  /* 0x000000bd0200720c */ /* 0x000fe20003f86270 */
[----:B------:R-:W-:Y:S02]  /*8900*/  IMAD.MOV.U32 R20, RZ, RZ, R121 ;  /* 0x000000ffff147224 */ /* 0x000fe400078e0079 */
[----:B-1----:R-:W-:-:S02]  /*8910*/  IMAD.SHL.U32 R6, R8, 0x10, RZ ;  /* 0x0000001008067824 */ /* 0x002fc400078e00ff */
[----:B------:R-:W-:Y:S02]  /*8920*/  IMAD.SHL.U32 R7, R8, 0x40, RZ ;  /* 0x0000004008077824 */ /* 0x000fe400078e00ff */
[----:B------:R-:W-:Y:S01]  /*8930*/  IMAD.MOV.U32 R21, RZ, RZ, R123 ;  /* 0x000000ffff157224 */ /* 0x000fe200078e007b */
[----:B------:R-:W-:Y:S01]  /*8940*/  LOP3.LUT R6, R6, 0xf0, RZ, 0xc0, !PT ;  /* 0x000000f006067812 */ /* 0x000fe200078ec0ff */
[----:B------:R-:W-:Y:S01]  /*8950*/  IMAD.MOV.U32 R22, RZ, RZ, R89 ;  /* 0x000000ffff167224 */ /* 0x000fe200078e0059 */
[----:B------:R-:W-:Y:S01]  /*8960*/  LOP3.LUT R7, R7, 0x400, RZ, 0xc0, !PT ;  /* 0x0000040007077812 */ /* 0x000fe200078ec0ff */
[----:B------:R-:W-:Y:S02]  /*8970*/  IMAD.MOV.U32 R23, RZ, RZ, R91 ;  /* 0x000000ffff177224 */ /* 0x000fe400078e005b */
[----:B------:R-:W-:Y:S01]  /*8980*/  IMAD.MOV.U32 R56, RZ, RZ, R57 ;  /* 0x000000ffff387224 */ /* 0x000fe200078e0039 */
[----:B------:R-:W-:Y:S01]  /*8990*/  IADD3 R6, R7, UR8, R6 ;  /* 0x0000000807067c10 */ /* 0x000fe2000fffe006 */
[----:B------:R-:W-:Y:S01]  /*89a0*/  IMAD.MOV.U32 R57, RZ, RZ, R59 ;  /* 0x000000ffff397224 */ /* 0x000fe200078e003b */
[C---:B------:R-:W-:Y:S01]  /*89b0*/  LOP3.LUT R7, R8.reuse, 0x60, RZ, 0xc0, !PT ;  /* 0x0000006008077812 */ /* 0x040fe200078ec0ff */
[----:B------:R-:W-:Y:S01]  /*89c0*/  IMAD.MOV.U32 R58, RZ, RZ, R25 ;  /* 0x000000ffff3a7224 */ /* 0x000fe200078e0019 */
[----:B------:R-:W-:Y:S01]  /*89d0*/  LOP3.LUT R8, R8, 0x7f, RZ, 0xc0, !PT ;  /* 0x0000007f08087812 */ /* 0x000fe200078ec0ff */
[----:B------:R-:W-:-:S02]  /*89e0*/  IMAD.MOV.U32 R59, RZ, RZ, R27 ;  /* 0x000000ffff3b7224 */ /* 0x000fc400078e001b */
[----:B------:R-:W-:Y:S01]  /*89f0*/  IMAD R4, R7, 0x8, R6 ;  /* 0x0000000807047824 */ /* 0x000fe200078e0206 */
[----:B------:R-:W-:Y:S01]  /*8a00*/  BAR.SYNC.DEFER_BLOCKING 0x0 ;  /* 0x0000000000007b1d */ /* 0x000fe20000010000 */
[----:B------:R-:W-:Y:S01]  /*8a10*/  LEA R2, R8, UR8, 0x4 ;  /* 0x0000000808027c11 */ /* 0x000fe2000f8e20ff */
[----:B------:R-:W-:Y:S02]  /*8a20*/  IMAD.MOV.U32 R88, RZ, RZ, R124 ;  /* 0x000000ffff587224 */ /* 0x000fe400078e007c */
[----:B------:R-:W-:Y:S02]  /*8a30*/  IMAD.MOV.U32 R89, RZ, RZ, R126 ;  /* 0x000000ffff597224 */ /* 0x000fe400078e007e */
[----:B------:R-:W-:Y:S02]  /*8a40*/  IMAD.MOV.U32 R90, RZ, RZ, R92 ;  /* 0x000000ffff5a7224 */ /* 0x000fe400078e005c */
[----:B------:R-:W1:Y:S01]  /*8a50*/  LDC R6, c[0x0][0x244] ;  /* 0x00009100ff067b82 */ /* 0x000e620000000800 */
[----:B------:R-:W-:-:S02]  /*8a60*/  IMAD.MOV.U32 R91, RZ, RZ, R94 ;  /* 0x000000ffff5b7224 */ /* 0x000fc400078e005e */
[----:B------:R-:W-:Y:S02]  /*8a70*/  IMAD.MOV.U32 R120, RZ, RZ, R60 ;  /* 0x000000ffff787224 */ /* 0x000fe400078e003c */
[----:B------:R-:W-:Y:S02]  /*8a80*/  IMAD.MOV.U32 R121, RZ, RZ, R62 ;  /* 0x000000ffff797224 */ /* 0x000fe400078e003e */
[----:B------:R-:W-:Y:S02]  /*8a90*/  IMAD.MOV.U32 R122, RZ, RZ, R28 ;  /* 0x000000ffff7a7224 */ /* 0x000fe400078e001c */
[----:B------:R-:W-:Y:S02]  /*8aa0*/  IMAD.MOV.U32 R123, RZ, RZ, R30 ;  /* 0x000000ffff7b7224 */ /* 0x000fe400078e001e */
[----:B------:R-:W-:Y:S02]  /*8ab0*/  IMAD.MOV.U32 R92, RZ, RZ, R61 ;  /* 0x000000ffff5c7224 */ /* 0x000fe400078e003d */
[----:B------:R-:W-:-:S02]  /*8ac0*/  IMAD.MOV.U32 R94, RZ, RZ, R29 ;  /* 0x000000ffff5e7224 */ /* 0x000fc400078e001d */
[----:B------:R-:W-:Y:S01]  /*8ad0*/  IMAD.MOV.U32 R124, RZ, RZ, R64 ;  /* 0x000000ffff7c7224 */ /* 0x000fe200078e0040 */
[----:B------:R-:W-:Y:S01]  /*8ae0*/  STSM.16.M88.4 [R4], R12 ;  /* 0x0000000c04007844 */ /* 0x000fe20000000200 */
[----:B------:R-:W-:Y:S02]  /*8af0*/  IMAD.MOV.U32 R126, RZ, RZ, R32 ;  /* 0x000000ffff7e7224 */ /* 0x000fe400078e0020 */
[----:B------:R-:W-:Y:S01]  /*8b00*/  IMAD.MOV.U32 R152, RZ, RZ, R65 ;  /* 0x000000ffff987224 */ /* 0x000fe200078e0041 */
[----:B------:R-:W-:Y:S01]  /*8b10*/  BAR.SYNC.DEFER_BLOCKING 0x0 ;  /* 0x0000000000007b1d */ /* 0x000fe20000010000 */
[----:B------:R-:W-:Y:S02]  /*8b20*/  IMAD.MOV.U32 R153, RZ, RZ, R67 ;  /* 0x000000ffff997224 */ /* 0x000fe400078e0043 */
[----:B------:R-:W-:Y:S02]  /*8b30*/  IMAD.MOV.U32 R154, RZ, RZ, R33 ;  /* 0x000000ffff9a7224 */ /* 0x000fe400078e0021 */
[----:B------:R-:W-:-:S02]  /*8b40*/  IMAD.MOV.U32 R155, RZ, RZ, R35 ;  /* 0x000000ffff9b7224 */ /* 0x000fc400078e0023 */
[----:B-1----:R-:W-:Y:S01]  /*8b50*/  IMAD R7, R3, R6, RZ ;  /* 0x0000000603077224 */ /* 0x002fe200078e02ff */
[----:B------:R-:W1:Y:S01]  /*8b60*/  LDS.128 R8, [R2] ;  /* 0x0000000002087984 */ /* 0x000e620000000c00 */
[----:B------:R-:W-:Y:S06]  /*8b70*/  BAR.SYNC.DEFER_BLOCKING 0x0 ;  /* 0x0000000000007b1d */ /* 0x000fec0000010000 */
[----:B------:R-:W-:Y:S02]  /*8b80*/  STSM.16.M88.4 [R4], R16 ;  /* 0x0000001004007844 */ /* 0x000fe40000000200 */
[----:B------:R-:W-:Y:S06]  /*8b90*/  BAR.SYNC.DEFER_BLOCKING 0x0 ;  /* 0x0000000000007b1d */ /* 0x000fec0000010000 */
[----:B------:R-:W2:Y:S02]  /*8ba0*/  LDS.128 R12, [R2] ;  /* 0x00000000020c7984 */ /* 0x000ea40000000c00 */
[----:B------:R-:W-:Y:S06]  /*8bb0*/  BAR.SYNC.DEFER_BLOCKING 0x0 ;  /* 0x0000000000007b1d */ /* 0x000fec0000010000 */
[----:B------:R-:W-:Y:S02]  /*8bc0*/  STSM.16.M88.4 [R4], R20 ;  /* 0x0000001404007844 */ /* 0x000fe40000000200 */
[----:B------:R-:W-:Y:S06]  /*8bd0*/  BAR.SYNC.DEFER_BLOCKING 0x0 ;  /* 0x0000000000007b1d */ /* 0x000fec0000010000 */
[----:B------:R-:W3:Y:S02]  /*8be0*/  LDS.128 R24, [R2] ;  /* 0x0000000002187984 */ /* 0x000ee40000000c00 */
[----:B------:R-:W-:Y:S06]  /*8bf0*/  BAR.SYNC.DEFER_BLOCKING 0x0 ;  /* 0x0000000000007b1d */ /* 0x000fec0000010000 */
[----:B------:R4:W-:Y:S02]  /*8c00*/  STSM.16.M88.4 [R4], R56 ;  /* 0x0000003804007844 */ /* 0x0009e40000000200 */
[----:B------:R-:W-:Y:S01]  /*8c10*/  BAR.SYNC.DEFER_BLOCKING 0x0 ;  /* 0x0000000000007b1d */ /* 0x000fe20000010000 */
[----:B----4-:R-:W-:-:S02]  /*8c20*/  IMAD.MOV.U32 R56, RZ, RZ, R125 ;  /* 0x000000ffff387224 */ /* 0x010fc400078e007d */
[----:B------:R-:W-:Y:S02]  /*8c30*/  IMAD.MOV.U32 R57, RZ, RZ, R127 ;  /* 0x000000ffff397224 */ /* 0x000fe400078e007f */
[----:B------:R-:W-:Y:S02]  /*8c40*/  IMAD.MOV.U32 R58, RZ, RZ, R93 ;  /* 0x000000ffff3a7224 */ /* 0x000fe400078e005d */
[----:B------:R-:W-:Y:S02]  /*8c50*/  IMAD.MOV.U32 R59, RZ, RZ, R95 ;  /* 0x000000ffff3b7224 */ /* 0x000fe400078e005f */
[----:B------:R-:W-:Y:S02]  /*8c60*/  IMAD.MOV.U32 R93, RZ, RZ, R63 ;  /* 0x000000ffff5d7224 */ /* 0x000fe400078e003f */
[----:B------:R-:W-:Y:S01]  /*8c70*/  IMAD.MOV.U32 R95, RZ, RZ, R31 ;  /* 0x000000ffff5f7224 */ /* 0x000fe200078e001f */
[----:B------:R-:W4:Y:S01]  /*8c80*/  LDS.128 R20, [R2] ;  /* 0x0000000002147984 */ /* 0x000f220000000c00 */
[----:B------:R-:W-:-:S02]  /*8c90*/  IMAD.MOV.U32 R125, RZ, RZ, R66 ;  /* 0x000000ffff7d7224 */ /* 0x000fc400078e0042 */
[----:B------:R-:W-:Y:S01]  /*8ca0*/  IMAD.MOV.U32 R127, RZ, RZ, R34 ;  /* 0x000000ffff7f7224 */ /* 0x000fe200078e0022 */
[----:B------:R-:W-:Y:S06]  /*8cb0*/  BAR.SYNC.DEFER_BLOCKING 0x0 ;  /* 0x0000000000007b1d */ /* 0x000fec0000010000 */
[----:B------:R-:W-:Y:S02]  /*8cc0*/  STSM.16.M88.4 [R4], R88 ;  /* 0x0000005804007844 */ /* 0x000fe40000000200 */
[----:B------:R-:W-:Y:S06]  /*8cd0*/  BAR.SYNC.DEFER_BLOCKING 0x0 ;  /* 0x0000000000007b1d */ /* 0x000fec0000010000 */
[----:B------:R-:W5:Y:S02]  /*8ce0*/  LDS.128 R16, [R2] ;  /* 0x0000000002107984 */ /* 0x000f640000000c00 */
[----:B------:R-:W-:Y:S06]  /*8cf0*/  BAR.SYNC.DEFER_BLOCKING 0x0 ;  /* 0x0000000000007b1d */ /* 0x000fec0000010000 */
[----:B------:R1:W-:Y:S02]  /*8d00*/  STSM.16.M88.4 [R4], R120 ;  /* 0x0000007804007844 */ /* 0x0003e40000000200 */
[----:B------:R-:W-:Y:S01]  /*8d10*/  BAR.SYNC.DEFER_BLOCKING 0x0 ;  /* 0x0000000000007b1d */ /* 0x000fe20000010000 */
[----:B-1----:R-:W-:-:S02]  /*8d20*/  IMAD.MOV.U32 R120, RZ, RZ, R128 ;  /* 0x000000ffff787224 */ /* 0x002fc400078e0080 */
[----:B------:R-:W-:Y:S02]  /*8d30*/  IMAD.MOV.U32 R121, RZ, RZ, R130 ;  /* 0x000000ffff797224 */ /* 0x000fe400078e0082 */
[----:B------:R-:W-:Y:S02]  /*8d40*/  IMAD.MOV.U32 R122, RZ, RZ, R96 ;  /* 0x000000ffff7a7224 */ /* 0x000fe400078e0060 */
[----:B------:R-:W-:Y:S02]  /*8d50*/  IMAD.MOV.U32 R123, RZ, RZ, R98 ;  /* 0x000000ffff7b7224 */ /* 0x000fe400078e0062 */
[----:B------:R-:W-:Y:S02]  /*8d60*/  IMAD.MOV.U32 R128, RZ, RZ, R129 ;  /* 0x000000ffff807224 */ /* 0x000fe400078e0081 */
[----:B------:R-:W-:Y:S01]  /*8d70*/  IMAD.MOV.U32 R129, RZ, RZ, R131 ;  /* 0x000000ffff817224 */ /* 0x000fe200078e0083 */
[----:B------:R-:W1:Y:S01]  /*8d80*/  LDS.128 R88, [R2] ;  /* 0x0000000002587984 */ /* 0x000e620000000c00 */
[----:B------:R-:W-:-:S02]  /*8d90*/  IMAD.MOV.U32 R130, RZ, RZ, R97 ;  /* 0x000000ffff827224 */ /* 0x000fc400078e0061 */
[----:B------:R-:W-:Y:S01]  /*8da0*/  IMAD.MOV.U32 R131, RZ, RZ, R99 ;  /* 0x000000ffff837224 */ /* 0x000fe200078e0063 */
[----:B------:R-:W-:Y:S06]  /*8db0*/  BAR.SYNC.DEFER_BLOCKING 0x0 ;  /* 0x0000000000007b1d */ /* 0x000fec0000010000 */
[----:B------:R-:W-:Y:S02]  /*8dc0*/  STSM.16.M88.4 [R4], R56 ;  /* 0x0000003804007844 */ /* 0x000fe40000000200 */
[----:B------:R-:W-:Y:S06]  /*8dd0*/  BAR.SYNC.DEFER_BLOCKING 0x0 ;  /* 0x0000000000007b1d */ /* 0x000fec0000010000 */
[----:B------:R-:W1:Y:S02]  /*8de0*/  LDS.128 R60, [R2] ;  /* 0x00000000023c7984 */ /* 0x000e640000000c00 */
[----:B------:R-:W-:Y:S06]  /*8df0*/  BAR.SYNC.DEFER_BLOCKING 0x0 ;  /* 0x0000000000007b1d */ /* 0x000fec0000010000 */
[----:B------:R-:W-:Y:S02]  /*8e00*/  STSM.16.M88.4 [R4], R92 ;  /* 0x0000005c04007844 */ /* 0x000fe40000000200 */
[----:B------:R-:W-:Y:S06]  /*8e10*/  BAR.SYNC.DEFER_BLOCKING 0x0 ;  /* 0x0000000000007b1d */ /* 0x000fec0000010000 */
[----:B------:R-:W1:Y:S02]  /*8e20*/  LDS.128 R56, [R2] ;  /* 0x0000000002387984 */ /* 0x000e640000000c00 */
[----:B------:R-:W-:Y:S06]  /*8e30*/  BAR.SYNC.DEFER_BLOCKING 0x0 ;  /* 0x0000000000007b1d */ /* 0x000fec0000010000 */
[----:B------:R2:W-:Y:S02]  /*8e40*/  STSM.16.M88.4 [R4], R120 ;  /* 0x0000007804007844 */ /* 0x0005e40000000200 */
[----:B------:R-:W-:Y:S01]  /*8e50*/  BAR.SYNC.DEFER_BLOCKING 0x0 ;  /* 0x0000000000007b1d */ /* 0x000fe20000010000 */
[----:B--2---:R-:W-:-:S02]  /*8e60*/  IMAD.MOV.U32 R120, RZ, RZ, R132 ;  /* 0x000000ffff787224 */ /* 0x004fc400078e0084 */
[----:B------:R-:W-:Y:S02]  /*8e70*/  IMAD.MOV.U32 R121, RZ, RZ, R134 ;  /* 0x000000ffff797224 */ /* 0x000fe400078e0086 */
[----:B------:R-:W-:Y:S02]  /*8e80*/  IMAD.MOV.U32 R122, RZ, RZ, R100 ;  /* 0x000000ffff7a7224 */ /* 0x000fe400078e0064 */
[----:B------:R-:W-:Y:S02]  /*8e90*/  IMAD.MOV.U32 R123, RZ, RZ, R102 ;  /* 0x000000ffff7b7224 */ /* 0x000fe400078e0066 */
[----:B------:R-:W-:Y:S02]  /*8ea0*/  IMAD.MOV.U32 R132, RZ, RZ, R69 ;  /* 0x000000ffff847224 */ /* 0x000fe400078e0045 */
[----:B------:R-:W-:Y:S01]  /*8eb0*/  IMAD.MOV.U32 R134, RZ, RZ, R37 ;  /* 0x000000ffff867224 */ /* 0x000fe200078e0025 */
[----:B------:R-:W2:Y:S01]  /*8ec0*/  LDS.128 R28, [R2] ;  /* 0x00000000021c7984 */ /* 0x000ea20000000c00 */
[----:B------:R-:W-:Y:S06]  /*8ed0*/  BAR.SYNC.DEFER_BLOCKING 0x0 ;  /* 0x0000000000007b1d */ /* 0x000fec0000010000 */
[----:B------:R3:W-:Y:S02]  /*8ee0*/  STSM.16.M88.4 [R4], R124 ;  /* 0x0000007c04007844 */ /* 0x0007e40000000200 */
[----:B------:R-:W-:Y:S01]  /*8ef0*/  BAR.SYNC.DEFER_BLOCKING 0x0 ;  /* 0x0000000000007b1d */ /* 0x000fe20000010000 */
[----:B---3--:R-:W-:-:S02]  /*8f00*/  IMAD.MOV.U32 R124, RZ, RZ, R68 ;  /* 0x000000ffff7c7224 */ /* 0x008fc400078e0044 */
[----:B------:R-:W-:Y:S02]  /*8f10*/  IMAD.MOV.U32 R125, RZ, RZ, R70 ;  /* 0x000000ffff7d7224 */ /* 0x000fe400078e0046 */
[----:B------:R-:W-:Y:S02]  /*8f20*/  IMAD.MOV.U32 R126, RZ, RZ, R36 ;  /* 0x000000ffff7e7224 */ /* 0x000fe400078e0024 */
[----:B------:R-:W-:Y:S01]  /*8f30*/  IMAD.MOV.U32 R127, RZ, RZ, R38 ;  /* 0x000000ffff7f7224 */ /* 0x000fe200078e0026 */
[----:B------:R-:W3:Y:S01]  /*8f40*/  LDS.128 R96, [R2] ;  /* 0x0000000002607984 */ /* 0x000ee20000000c00 */
        /* <DEDUP_REMOVED lines=10> */
[----:B------:R-:W-:Y:S06]  /*8ff0*/  BAR.SYNC.DEFER_BLOCKING 0x0 ;  /* 0x0000000000007b1d */ /* 0x000fec0000010000 */
[----:B------:R5:W-:Y:S02]  /*9000*/  STSM.16.M88.4 [R4], R152 ;  /* 0x0000009804007844 */ /* 0x000be40000000200 */
[----:B------:R-:W-:Y:S01]  /*9010*/  BAR.SYNC.DEFER_BLOCKING 0x0 ;  /* 0x0000000000007b1d */ /* 0x000fe20000010000 */
[----:B-----5:R-:W-:-:S02]  /*9020*/  IMAD.MOV.U32 R152, RZ, RZ, R72 ;  /* 0x000000ffff987224 */ /* 0x020fc400078e0048 */
[----:B------:R-:W-:Y:S02]  /*9030*/  IMAD.MOV.U32 R153, RZ, RZ, R74 ;  /* 0x000000ffff997224 */ /* 0x000fe400078e004a */
[----:B------:R-:W-:Y:S02]  /*9040*/  IMAD.MOV.U32 R154, RZ, RZ, R40 ;  /* 0x000000ffff9a7224 */ /* 0x000fe400078e0028 */
[----:B------:R-:W-:Y:S01]  /*9050*/  IMAD.MOV.U32 R155, RZ, RZ, R42 ;  /* 0x000000ffff9b7224 */ /* 0x000fe200078e002a */
[----:B------:R-:W5:Y:S01]  /*9060*/  LDS.128 R64, [R2] ;  /* 0x0000000002407984 */ /* 0x000f620000000c00 */
        /* <DEDUP_REMOVED lines=14> */
[----:B------:R-:W-:Y:S01]  /*9150*/  IMAD.MOV.U32 R140, RZ, RZ, R77 ;  /* 0x000000ffff8c7224 */ /* 0x000fe200078e004d */
        /* <DEDUP_REMOVED lines=10> */
[----:B------:R-:W-:Y:S01]  /*9200*/  IMAD.MOV.U32 R142, RZ, RZ, R45 ;  /* 0x000000ffff8e7224 */ /* 0x000fe200078e002d */
        /* <DEDUP_REMOVED lines=18> */
[----:B------:R-:W-:Y:S01]  /*9330*/  IMAD.MOV.U32 R155, RZ, RZ, R46 ;  /* 0x000000ffff9b7224 */ /* 0x000fe200078e002e */
[----:B------:R-:W4:Y:S01]  /*9340*/  LDS.128 R124, [R2] ;  /* 0x00000000027c7984 */ /* 0x000f220000000c00 */
[----:B------:R-:W-:Y:S06]  /*9350*/  BAR.SYNC.DEFER_BLOCKING 0x0 ;  /* 0x0000000000007b1d */ /* 0x000fec0000010000 */
[----:B------:R-:W-:Y:S02]  /*9360*/  STSM.16.M88.4 [R4], R128 ;  /* 0x0000008004007844 */ /* 0x000fe40000000200 */
[----:B------:R-:W-:Y:S06]  /*9370*/  BAR.SYNC.DEFER_BLOCKING 0x0 ;  /* 0x0000000000007b1d */ /* 0x000fec0000010000 */
[----:B------:R-:W4:Y:S02]  /*9380*/  LDS.128 R104, [R2] ;  /* 0x0000000002687984 */ /* 0x000f240000000c00 */
[----:B------:R-:W-:Y:S06]  /*9390*/  BAR.SYNC.DEFER_BLOCKING 0x0 ;  /* 0x0000000000007b1d */ /* 0x000fec0000010000 */
[----:B------:R5:W-:Y:S02]  /*93a0*/  STSM.16.M88.4 [R4], R132 ;  /* 0x0000008404007844 */ /* 0x000be40000000200 */
[----:B------:R-:W-:Y:S01]  /*93b0*/  BAR.SYNC.DEFER_BLOCKING 0x0 ;  /* 0x0000000000007b1d */ /* 0x000fe20000010000 */
[----:B-----5:R-:W-:-:S02]  /*93c0*/  IMAD.MOV.U32 R132, RZ, RZ, R141 ;  /* 0x000000ffff847224 */ /* 0x020fc400078e008d */
[----:B------:R-:W-:Y:S02]  /*93d0*/  IMAD.MOV.U32 R133, RZ, RZ, R143 ;  /* 0x000000ffff857224 */ /* 0x000fe400078e008f */
[----:B------:R-:W-:Y:S02]  /*93e0*/  IMAD.MOV.U32 R134, RZ, RZ, R109 ;  /* 0x000000ffff867224 */ /* 0x000fe400078e006d */
[----:B------:R-:W-:Y:S02]  /*93f0*/  IMAD.MOV.U32 R135, RZ, RZ, R111 ;  /* 0x000000ffff877224 */ /* 0x000fe400078e006f */
[----:B------:R-:W-:Y:S02]  /*9400*/  IMAD.MOV.U32 R141, RZ, RZ, R79 ;  /* 0x000000ffff8d7224 */ /* 0x000fe400078e004f */
[----:B------:R-:W-:Y:S01]  /*9410*/  IMAD.MOV.U32 R143, RZ, RZ, R47 ;  /* 0x000000ffff8f7224 */ /* 0x000fe200078e002f */
[----:B------:R-:W5:Y:S01]  /*9420*/  LDS.128 R72, [R2] ;  /* 0x0000000002487984 */ /* 0x000f620000000c00 */
        /* <DEDUP_REMOVED lines=17> */
[----:B------:R-:W-:Y:S01]  /*9540*/  IMAD.MOV.U32 R155, RZ, RZ, R50 ;  /* 0x000000ffff9b7224 */ /* 0x000fe200078e0032 */
[----:B------:R-:W2:Y:S01]  /*9550*/  LDS.128 R128, [R2] ;  /* 0x0000000002807984 */ /* 0x000ea20000000c00 */
[----:B------:R-:W-:Y:S06]  /*9560*/  BAR.SYNC.DEFER_BLOCKING 0x0 ;  /* 0x0000000000007b1d */ /* 0x000fec0000010000 */
[----:B------:R-:W-:Y:S02]  /*9570*/  STSM.16.M88.4 [R4], R132 ;  /* 0x0000008404007844 */ /* 0x000fe40000000200 */
[----:B------:R-:W-:Y:S06]  /*9580*/  BAR.SYNC.DEFER_BLOCKING 0x0 ;  /* 0x0000000000007b1d */ /* 0x000fec0000010000 */
[----:B------:R-:W2:Y:S02]  /*9590*/  LDS.128 R108, [R2] ;  /* 0x00000000026c7984 */ /* 0x000ea40000000c00 */
[----:B------:R-:W-:Y:S06]  /*95a0*/  BAR.SYNC.DEFER_BLOCKING 0x0 ;  /* 0x0000000000007b1d */ /* 0x000fec0000010000 */
[----:B------:R3:W-:Y:S02]  /*95b0*/  STSM.16.M88.4 [R4], R140 ;  /* 0x0000008c04007844 */ /* 0x0007e40000000200 */
[----:B------:R-:W-:Y:S01]  /*95c0*/  BAR.SYNC.DEFER_BLOCKING 0x0 ;  /* 0x0000000000007b1d */ /* 0x000fe20000010000 */
[----:B---3--:R-:W-:-:S02]  /*95d0*/  IMAD.MOV.U32 R142, RZ, RZ, R113 ;  /* 0x000000ffff8e7224 */ /* 0x008fc400078e0071 */
[----:B------:R-:W-:Y:S02]  /*95e0*/  IMAD.MOV.U32 R143, RZ, RZ, R115 ;  /* 0x000000ffff8f7224 */ /* 0x000fe400078e0073 */
[----:B------:R-:W-:Y:S02]  /*95f0*/  IMAD.MOV.U32 R140, RZ, RZ, R145 ;  /* 0x000000ffff8c7224 */ /* 0x000fe400078e0091 */
[----:B------:R-:W-:Y:S02]  /*9600*/  IMAD.MOV.U32 R141, RZ, RZ, R147 ;  /* 0x000000ffff8d7224 */ /* 0x000fe400078e0093 */
[----:B------:R-:W-:Y:S02]  /*9610*/  IMAD.MOV.U32 R145, RZ, RZ, R150 ;  /* 0x000000ffff917224 */ /* 0x000fe400078e0096 */
[----:B------:R-:W-:Y:S01]  /*9620*/  IMAD.MOV.U32 R147, RZ, RZ, R118 ;  /* 0x000000ffff937224 */ /* 0x000fe200078e0076 */
[----:B------:R-:W3:Y:S01]  /*9630*/  LDS.128 R76, [R2] ;  /* 0x00000000024c7984 */ /* 0x000ee20000000c00 */
[----:B------:R-:W-:Y:S01]  /*9640*/  IMAD.MOV.U32 R150, RZ, RZ, R53 ;  /* 0x000000ffff967224 */ /* 0x000fe200078e0035 */
        /* <DEDUP_REMOVED lines=19> */
[----:B------:R-:W-:Y:S01]  /*9780*/  IMAD R52, R6, 0x80, R7 ;  /* 0x0000008006347824 */ /* 0x000fe200078e0207 */
[C---:B------:R-:W-:Y:S01]  /*9790*/  LEA R6, P6, R7.reuse, UR4, 0x2 ;  /* 0x0000000407067c11 */ /* 0x040fe2000f8c10ff */
[----:B------:R-:W5:Y:S03]  /*97a0*/  LDS.128 R132, [R2] ;  /* 0x0000000002847984 */ /* 0x000f660000000c00 */
[----:B------:R-:W-:Y:S01]  /*97b0*/  LEA.HI.X.SX32 R7, R7, UR5, 0x2, P6 ;  /* 0x0000000507077c11 */ /* 0x000fe2000b0f16ff */
[----:B------:R-:W-:Y:S06]  /*97c0*/  BAR.SYNC.DEFER_BLOCKING 0x0 ;  /* 0x0000000000007b1d */ /* 0x000fec0000010000 */
[----:B------:R1:W-:Y:S02]  /*97d0*/  STSM.16.M88.4 [R4], R136 ;  /* 0x0000008804007844 */ /* 0x0003e40000000200 */
[----:B------:R-:W-:Y:S01]  /*97e0*/  BAR.SYNC.DEFER_BLOCKING 0x0 ;  /* 0x0000000000007b1d */ /* 0x000fe20000010000 */
[----:B-1----:R-:W-:-:S05]  /*97f0*/  LEA R136, P6, R52, UR4, 0x2 ;  /* 0x0000000434887c11 */ /* 0x002fca000f8c10ff */
[----:B------:R-:W-:Y:S02]  /*9800*/  ULDC UR4, c[0x0][0x248] ;  /* 0x0000920000047ab9 */ /* 0x000fe40000000800 */
[----:B------:R-:W-:Y:S01]  /*9810*/  IMAD R139, R0, UR4, RZ ;  /* 0x00000004008b7c24 */ /* 0x000fe2000f8e02ff */
[----:B------:R-:W-:Y:S02]  /*9820*/  LEA.HI.X.SX32 R137, R52, UR5, 0x2, P6 ;  /* 0x0000000534897c11 */ /* 0x000fe4000b0f16ff */
[-C--:B------:R-:W-:Y:S01]  /*9830*/  ISETP.LT.AND P6, PT, R3, R188.reuse, !P3 ;  /* 0x000000bc0300720c */ /* 0x080fe20005fc1270 */
[----:B------:R-:W-:Y:S01]  /*9840*/  IMAD.WIDE R84, R139, 0x4, R6 ;  /* 0x000000048b547825 */ /* 0x000fe200078e0206 */
[----:B------:R-:W-:Y:S01]  /*9850*/  ISETP.LT.AND P3, PT, R5, R188, !P3 ;  /* 0x000000bc0500720c */ /* 0x000fe20005f61270 */
[----:B------:R-:W1:Y:S01]  /*9860*/  LDS.128 R80, [R2] ;  /* 0x0000000002507984 */ /* 0x000e620000000c00 */
        /* <DEDUP_REMOVED lines=10> */
[C---:B------:R-:W-:Y:S01]  /*9910*/  IMAD.WIDE R86, R139.reuse, 0x4, R136 ;  /* 0x000000048b567825 */ /* 0x040fe200078e0288 */
[----:B------:R-:W-:Y:S06]  /*9920*/  BAR.SYNC.DEFER_BLOCKING 0x0 ;  /* 0x0000000000007b1d */ /* 0x000fec0000010000 */
[----:B------:R3:W-:Y:S02]  /*9930*/  STSM.16.M88.4 [R4], R140 ;  /* 0x0000008c04007844 */ /* 0x0007e40000000200 */
[----:B------:R-:W-:Y:S01]  /*9940*/  BAR.SYNC.DEFER_BLOCKING 0x0 ;  /* 0x0000000000007b1d */ /* 0x000fe20000010000 */
[----:B---3--:R-:W-:-:S02]  /*9950*/  VIADD R143, R139, UR4 ;  /* 0x000000048b8f7c36 */ /* 0x008fc40008000000 */
[----:B------:R-:W-:Y:S02]  /*9960*/  VIADD R142, R0, 0x4 ;  /* 0x00000004008e7836 */ /* 0x000fe40000000000 */
[----:B------:R-:W-:-:S04]  /*9970*/  IMAD.WIDE R138, R143, 0x4, R6 ;  /* 0x000000048f8a7825 */ /* 0x000fc800078e0206 */
[C---:B------:R-:W-:Y:S01]  /*9980*/  IMAD.WIDE R140, R143.reuse, 0x4, R136 ;  /* 0x000000048f8c7825 */ /* 0x040fe200078e0288 */
[----:B------:R-:W3:Y:S03]  /*9990*/  LDS.128 R116, [R2] ;  /* 0x0000000002747984 */ /* 0x000ee60000000c00 */
[----:B------:R-:W-:Y:S01]  /*99a0*/  VIADD R143, R143, UR4 ;  /* 0x000000048f8f7c36 */ /* 0x000fe20008000000 */
[----:B------:R-:W-:Y:S06]  /*99b0*/  BAR.SYNC.DEFER_BLOCKING 0x0 ;  /* 0x0000000000007b1d */ /* 0x000fec0000010000 */
[----:B------:R-:W-:Y:S02]  /*99c0*/  STSM.16.M88.4 [R4], R144 ;  /* 0x0000009004007844 */ /* 0x000fe40000000200 */
[----:B------:R-:W-:Y:S06]  /*99d0*/  BAR.SYNC.DEFER_BLOCKING 0x0 ;  /* 0x0000000000007b1d */ /* 0x000fec0000010000 */
[----:B------:R-:W3:Y:S02]  /*99e0*/  LDS.128 R52, [R2] ;  /* 0x0000000002347984 */ /* 0x000ee40000000c00 */
[----:B------:R-:W-:Y:S06]  /*99f0*/  BAR.SYNC.DEFER_BLOCKING 0x0 ;  /* 0x0000000000007b1d */ /* 0x000fec0000010000 */
[----:B------:R4:W-:Y:S02]  /*9a00*/  STSM.16.M88.4 [R4], R148 ;  /* 0x0000009404007844 */ /* 0x0009e40000000200 */
[----:B------:R-:W-:Y:S01]  /*9a10*/  BAR.SYNC.DEFER_BLOCKING 0x0 ;  /* 0x0000000000007b1d */ /* 0x000fe20000010000 */
[----:B----4-:R-:W-:-:S05]  /*9a20*/  VIADD R4, R0, 0x5 ;  /* 0x0000000500047836 */ /* 0x010fca0000000000 */
[----:B------:R4:W-:Y:S01]  /*9a30*/  @P2 STG.E desc[UR16][R84.64], R8 ;  /* 0x0000000854002986 */ /* 0x0009e2000c101910 */
[----:B------:R-:W-:-:S03]  /*9a40*/  ISETP.GE.AND P2, PT, R142, R189, PT ;  /* 0x000000bd8e00720c */ /* 0x000fc60003f46270 */
[----:B------:R5:W-:Y:S01]  /*9a50*/  @P5 STG.E desc[UR16][R86.64], R12 ;  /* 0x0000000c56005986 */ /* 0x000be2000c101910 */
[-C--:B------:R-:W-:Y:S02]  /*9a60*/  ISETP.LT.AND P5, PT, R3, R188.reuse, !P1 ;  /* 0x000000bc0300720c */ /* 0x080fe40004fa1270 */
[-C--:B------:R-:W-:Y:S01]  /*9a70*/  ISETP.LT.AND P1, PT, R5, R188.reuse, !P1 ;  /* 0x000000bc0500720c */ /* 0x080fe20004f21270 */
[----:B------:R1:W-:Y:S01]  /*9a80*/  @P6 STG.E desc[UR16][R138.64], R24 ;  /* 0x000000188a006986 */ /* 0x0003e2000c101910 */
[-C--:B------:R-:W-:Y:S02]  /*9a90*/  ISETP.LT.AND P6, PT, R3, R188.reuse, !P4 ;  /* 0x000000bc0300720c */ /* 0x080fe400067c1270 */
[----:B------:R-:W-:Y:S01]  /*9aa0*/  ISETP.LT.AND P4, PT, R5, R188, !P4 ;  /* 0x000000bc0500720c */ /* 0x000fe20006781270 */
[----:B----4-:R-:W-:Y:S01]  /*9ab0*/  IMAD.WIDE R84, R143, 0x4, R6 ;  /* 0x000000048f547825 */ /* 0x010fe200078e0206 */
[----:B------:R4:W-:Y:S01]  /*9ac0*/  @P3 STG.E desc[UR16][R140.64], R20 ;  /* 0x000000148c003986 */ /* 0x0009e2000c101910 */
[----:B------:R-:W-:-:S02]  /*9ad0*/  ISETP.GE.AND P3, PT, R4, R189, PT ;  /* 0x000000bd0400720c */ /* 0x000fc40003f66270 */
[----:B-----5:R-:W-:Y:S02]  /*9ae0*/  IMAD.WIDE R86, R143, 0x4, R136 ;  /* 0x000000048f567825 */ /* 0x020fe400078e0288 */
[----:B------:R5:W-:Y:S01]  /*9af0*/  @P5 STG.E desc[UR16][R84.64], R9 ;  /* 0x0000000954005986 */ /* 0x000be2000c101910 */
[-C--:B------:R-:W-:Y:S01]  /*9b00*/  ISETP.LT.AND P5, PT, R3, R188.reuse, !P2 ;  /* 0x000000bc0300720c */ /* 0x080fe200057a1270 */
[----:B------:R-:W-:Y:S01]  /*9b10*/  VIADD R143, R143, UR4 ;  /* 0x000000048f8f7c36 */ /* 0x000fe20008000000 */
[----:B------:R-:W-:Y:S01]  /*9b20*/  ISETP.LT.AND P2, PT, R5, R188, !P2 ;  /* 0x000000bc0500720c */ /* 0x000fe20005741270 */
[----:B------:R2:W-:Y:S01]  /*9b30*/  @P1 STG.E desc[UR16][R86.64], R13 ;  /* 0x0000000d56001986 */ /* 0x0005e2000c101910 */
[----:B------:R-:W-:Y:S02]  /*9b40*/  VIADD R4, R0, 0x6 ;  /* 0x0000000600047836 */ /* 0x000fe40000000000 */
[----:B-1----:R-:W-:-:S03]  /*9b50*/  IMAD.WIDE R138, R143, 0x4, R6 ;  /* 0x000000048f8a7825 */ /* 0x002fc600078e0206 */
[----:B------:R-:W-:Y:S01]  /*9b60*/  ISETP.GE.AND P1, PT, R4, R189, PT ;  /* 0x000000bd0400720c */ /* 0x000fe20003f26270 */
[----:B----4-:R-:W-:Y:S01]  /*9b70*/  IMAD.WIDE R140, R143, 0x4, R136 ;  /* 0x000000048f8c7825 */ /* 0x010fe200078e0288 */
[----:B------:R-:W-:Y:S01]  /*9b80*/  @P6 STG.E desc[UR16][R138.64], R25 ;  /* 0x000000198a006986 */ /* 0x000fe2000c101910 */
[-C--:B------:R-:W-:Y:S02]  /*9b90*/  ISETP.LT.AND P6, PT, R3, R188.reuse, !P3 ;  /* 0x000000bc0300720c */ /* 0x080fe40005fc1270 */
[----:B------:R-:W-:Y:S01]  /*9ba0*/  VIADD R143, R143, UR4 ;  /* 0x000000048f8f7c36 */ /* 0x000fe20008000000 */
[----:B------:R1:W-:Y:S01]  /*9bb0*/  @P4 STG.E desc[UR16][R140.64], R21 ;  /* 0x000000158c004986 */ /* 0x0003e2000c101910 */
[----:B------:R-:W-:Y:S01]  /*9bc0*/  VIADD R4, R0, 0x7 ;  /* 0x0000000700047836 */ /* 0x000fe20000000000 */
[----:B------:R-:W-:Y:S01]  /*9bd0*/  ISETP.LT.AND P3, PT, R5, R188, !P3 ;  /* 0x000000bc0500720c */ /* 0x000fe20005f61270 */
[----:B-----5:R-:W-:-:S03]  /*9be0*/  IMAD.WIDE R8, R143, 0x4, R6 ;  /* 0x000000048f087825 */ /* 0x020fc600078e0206 */
[----:B------:R-:W-:Y:S01]  /*9bf0*/  ISETP.GE.AND P4, PT, R4, R189, PT ;  /* 0x000000bd0400720c */ /* 0x000fe20003f86270 */
[----:B--2---:R-:W-:Y:S01]  /*9c00*/  IMAD.WIDE R12, R143, 0x4, R136 ;  /* 0x000000048f0c7825 */ /* 0x004fe200078e0288 */
[----:B------:R2:W-:Y:S01]  /*9c10*/  @P5 STG.E desc[UR16][R8.64], R10 ;  /* 0x0000000a08005986 */ /* 0x0005e2000c101910 */
[-C--:B------:R-:W-:Y:S02]  /*9c20*/  ISETP.LT.AND P5, PT, R3, R188.reuse, !P1 ;  /* 0x000000bc0300720c */ /* 0x080fe40004fa1270 */
[----:B------:R-:W-:Y:S01]  /*9c30*/  VIADD R143, R143, UR4 ;  /* 0x000000048f8f7c36 */ /* 0x000fe20008000000 */
[----:B------:R4:W-:Y:S01]  /*9c40*/  @P2 STG.E desc[UR16][R12.64], R14 ;  /* 0x0000000e0c002986 */ /* 0x0009e2000c101910 */
[----:B------:R-:W-:Y:S01]  /*9c50*/  VIADD R4, R0, 0x8 ;  /* 0x0000000800047836 */ /* 0x000fe20000000000 */
[----:B------:R-:W-:Y:S01]  /*9c60*/  ISETP.LT.AND P1, PT, R5, R188, !P1 ;  /* 0x000000bc0500720c */ /* 0x000fe20004f21270 */
[----:B-1----:R-:W-:-:S03]  /*9c70*/  IMAD.WIDE R20, R143, 0x4, R6 ;  /* 0x000000048f147825 */ /* 0x002fc600078e0206 */
[----:B------:R-:W-:Y:S01]  /*9c80*/  ISETP.GE.AND P2, PT, R4, R189, PT ;  /* 0x000000bd0400720c */ /* 0x000fe20003f46270 */
[----:B------:R-:W-:Y:S01]  /*9c90*/  IMAD.WIDE R24, R143, 0x4, R136 ;  /* 0x000000048f187825 */ /* 0x000fe200078e0288 */
[----:B------:R1:W-:Y:S01]  /*9ca0*/  @P6 STG.E desc[UR16][R20.64], R26 ;  /* 0x0000001a14006986 */ /* 0x0003e2000c101910 */
[-C--:B------:R-:W-:Y:S02]  /*9cb0*/  ISETP.LT.AND P6, PT, R3, R188.reuse, !P4 ;  /* 0x000000bc0300720c */ /* 0x080fe400067c1270 */
[----:B------:R-:W-:Y:S01]  /*9cc0*/  VIADD R143, R143, UR4 ;  /* 0x000000048f8f7c36 */ /* 0x000fe20008000000 */
[----:B------:R5:W-:Y:S01]  /*9cd0*/  @P3 STG.E desc[UR16][R24.64], R22 ;  /* 0x0000001618003986 */ /* 0x000be2000c101910 */
[----:B------:R-:W-:Y:S01]  /*9ce0*/  VIADD R4, R0, 0x9 ;  /* 0x0000000900047836 */ /* 0x000fe20000000000 */
[----:B------:R-:W-:Y:S01]  /*9cf0*/  ISETP.LT.AND P4, PT, R5, R188, !P4 ;  /* 0x000000bc0500720c */ /* 0x000fe20006781270 */
[----:B--2---:R-:W-:-:S03]  /*9d00*/  IMAD.WIDE R8, R143, 0x4, R6 ;  /* 0x000000048f087825 */ /* 0x004fc600078e0206 */
[----:B------:R-:W-:Y:S01]  /*9d10*/  ISETP.GE.AND P3, PT, R4, R189, PT ;  /* 0x000000bd0400720c */ /* 0x000fe20003f66270 */
[----:B----4-:R-:W-:Y:S01]  /*9d20*/  IMAD.WIDE R12, R143, 0x4, R136 ;  /* 0x000000048f0c7825 */ /* 0x010fe200078e0288 */
[----:B------:R2:W-:Y:S01]  /*9d30*/  @P5 STG.E desc[UR16][R8.64], R11 ;  /* 0x0000000b08005986 */ /* 0x0005e2000c101910 */
[-C--:B------:R-:W-:Y:S02]  /*9d40*/  ISETP.LT.AND P5, PT, R3, R188.reuse, !P2 ;  /* 0x000000bc0300720c */ /* 0x080fe400057a1270 */
[----:B------:R-:W-:Y:S01]  /*9d50*/  VIADD R143, R143, UR4 ;  /* 0x000000048f8f7c36 */ /* 0x000fe20008000000 */
[----:B------:R4:W-:Y:S01]  /*9d60*/  @P1 STG.E desc[UR16][R12.64], R15 ;  /* 0x0000000f0c001986 */ /* 0x0009e2000c101910 */
[----:B------:R-:W-:Y:S01]  /*9d70*/  VIADD R4, R0, 0xa ;  /* 0x0000000a00047836 */ /* 0x000fe20000000000 */
[----:B------:R-:W-:Y:S01]  /*9d80*/  ISETP.LT.AND P2, PT, R5, R188, !P2 ;  /* 0x000000bc0500720c */ /* 0x000fe20005741270 */
[----:B-1----:R-:W-:-:S03]  /*9d90*/  IMAD.WIDE R20, R143, 0x4, R6 ;  /* 0x000000048f147825 */ /* 0x002fc600078e0206 */
[-C--:B------:R-:W-:Y:S01]  /*9da0*/  ISETP.GE.AND P1, PT, R4, R189.reuse, PT ;  /* 0x000000bd0400720c */ /* 0x080fe20003f26270 */
[----:B-----5:R-:W-:Y:S01]  /*9db0*/  IMAD.WIDE R24, R143, 0x4, R136 ;  /* 0x000000048f187825 */ /* 0x020fe200078e0288 */
[----:B------:R-:W-:Y:S01]  /*9dc0*/  @P6 STG.E desc[UR16][R20.64], R27 ;  /* 0x0000001b14006986 */ /* 0x000fe2000c101910 */
[-C--:B------:R-:W-:Y:S02]  /*9dd0*/  ISETP.LT.AND P6, PT, R3, R188.reuse, !P3 ;  /* 0x000000bc0300720c */ /* 0x080fe40005fc1270 */
[----:B------:R-:W-:Y:S01]  /*9de0*/  VIADD R143, R143, UR4 ;  /* 0x000000048f8f7c36 */ /* 0x000fe20008000000 */
[----:B------:R-:W-:Y:S01]  /*9df0*/  @P4 STG.E desc[UR16][R24.64], R23 ;  /* 0x0000001718004986 */ /* 0x000fe2000c101910 */
[----:B------:R-:W-:Y:S01]  /*9e00*/  VIADD R4, R0, 0xb ;  /* 0x0000000b00047836 */ /* 0x000fe20000000000 */
[-C--:B------:R-:W-:Y:S01]  /*9e10*/  ISETP.LT.AND P3, PT, R5, R188.reuse, !P3 ;  /* 0x000000bc0500720c */ /* 0x080fe20005f61270 */
[C---:B--2---:R-:W-:Y:S01]  /*9e20*/  IMAD.WIDE R8, R143.reuse, 0x4, R6 ;  /* 0x000000048f087825 */ /* 0x044fe200078e0206 */
[----:B------:R-:W1:Y:S02]  /*9e30*/  LDS.128 R24, [R2] ;  /* 0x0000000002187984 */ /* 0x000e640000000c00 */
[----:B------:R-:W-:Y:S01]  /*9e40*/  ISETP.GE.AND P4, PT, R4, R189, PT ;  /* 0x000000bd0400720c */ /* 0x000fe20003f86270 */
[----:B------:R-:W-:Y:S01]  /*9e50*/  IMAD.WIDE R10, R143, 0x4, R136 ;  /* 0x000000048f0a7825 */ /* 0x000fe200078e0288 */
[----:B------:R2:W-:Y:S01]  /*9e60*/  @P5 STG.E desc[UR16][R8.64], R16 ;  /* 0x0000001008005986 */ /* 0x0005e2000c101910 */
[----:B------:R-:W-:-:S02]  /*9e70*/  ISETP.LT.AND P5, PT, R3, R188, !P1 ;  /* 0x000000bc0300720c */ /* 0x000fc40004fa1270 */
[----:B------:R-:W-:Y:S01]  /*9e80*/  VIADD R143, R143, UR4 ;  /* 0x000000048f8f7c36 */ /* 0x000fe20008000000 */
[----:B------:R5:W-:Y:S01]  /*9e90*/  @P2 STG.E desc[UR16][R10.64], R88 ;  /* 0x000000580a002986 */ /* 0x000be2000c101910 */
[----:B------:R-:W-:Y:S01]  /*9ea0*/  VIADD R4, R0, 0xc ;  /* 0x0000000c00047836 */ /* 0x000fe20000000000 */
[----:B------:R-:W-:Y:S01]  /*9eb0*/  ISETP.LT.AND P1, PT, R5, R188, !P1 ;  /* 0x000000bc0500720c */ /* 0x000fe20004f21270 */
[----:B----4-:R-:W-:-:S03]  /*9ec0*/  IMAD.WIDE R12, R143, 0x4, R6 ;  /* 0x000000048f0c7825 */ /* 0x010fc600078e0206 */
        /* <DEDUP_REMOVED lines=10> */
[----:B-----5:R-:W-:Y:S01]  /*9f70*/  IMAD.WIDE R10, R143, 0x4, R136 ;  /* 0x000000048f0a7825 */ /* 0x020fe200078e0288 */
[----:B------:R2:W-:Y:S01]  /*9f80*/  @P5 STG.E desc[UR16][R8.64], R17 ;  /* 0x0000001108005986 */ /* 0x0005e2000c101910 */
[-C--:B------:R-:W-:Y:S02]  /*9f90*/  ISETP.LT.AND P5, PT, R3, R188.reuse, !P2 ;  /* 0x000000bc0300720c */ /* 0x080fe400057a1270 */
[----:B------:R-:W-:Y:S01]  /*9fa0*/  VIADD R143, R143, UR4 ;  /* 0x000000048f8f7c36 */ /* 0x000fe20008000000 */
[----:B------:R5:W-:Y:S01]  /*9fb0*/  @P1 STG.E desc[UR16][R10.64], R89 ;  /* 0x000000590a001986 */ /* 0x000be2000c101910 */
[----:B------:R-:W-:Y:S01]  /*9fc0*/  VIADD R4, R0, 0xe ;  /* 0x0000000e00047836 */ /* 0x000fe20000000000 */
[----:B------:R-:W-:Y:S01]  /*9fd0*/  ISETP.LT.AND P2, PT, R5, R188, !P2 ;  /* 0x000000bc0500720c */ /* 0x000fe20005741270 */
[----:B----4-:R-:W-:-:S03]  /*9fe0*/  IMAD.WIDE R12, R143, 0x4, R6 ;  /* 0x000000048f0c7825 */ /* 0x010fc600078e0206 */
[----:B------:R-:W-:Y:S01]  /*9ff0*/  ISETP.GE.AND P1, PT, R4, R189, PT ;  /* 0x000000bd0400720c */ /* 0x000fe20003f26270 */
[----:B---3--:R-:W-:Y:S01]  /*a000*/  IMAD.WIDE R14, R143, 0x4, R136 ;  /* 0x000000048f0e7825 */ /* 0x008fe200078e0288 */
        /* <DEDUP_REMOVED lines=15> */
[----:B---3--:R-:W-:-:S03]  /*a100*/  IMAD.WIDE R12, R143, 0x4, R6 ;  /* 0x000000048f0c7825 */ /* 0x008fc600078e0206 */
        /* <DEDUP_REMOVED lines=141> */
[----:B------:R-:W-:Y:S01]  /*a9e0*/  ISETP.LT.AND P1, PT, R5, R188, !P1 ;  /* 0x000000bc0500720c */ /* 0x000fe20004f21270 */
[----:B------:R-:W-:Y:S02]  /*a9f0*/  VIADD R4, R0, 0x20 ;  /* 0x0000002000047836 */ /* 0x000fe40000000000 */
[----:B---3--:R-:W-:-:S03]  /*aa00*/  IMAD.WIDE R12, R143, 0x4, R6 ;  /* 0x000000048f0c7825 */ /* 0x008fc600078e0206 */
[----:B------:R-:W-:Y:S01]  /*aa10*/  ISETP.GE.AND P2, PT, R4, R189, PT ;  /* 0x000000bd0400720c */ /* 0x000fe20003f46270 */
[----:B----4-:R-:W-:Y:S01]  /*aa20*/  IMAD.WIDE R14, R143, 0x4, R136 ;  /* 0x000000048f0e7825 */ /* 0x010fe200078e0288 */
[----:B------:R3:W-:Y:S01]  /*aa30*/  @P6 STG.E desc[UR16][R12.64], R102 ;  /* 0x000000660c006986 */ /* 0x0007e2000c101910 */
[-C--:B------:R-:W-:Y:S02]  /*aa40*/  ISETP.LT.AND P6, PT, R3, R188.reuse, !P4 ;  /* 0x000000bc0300720c */ /* 0x080fe400067c1270 */
[----:B------:R-:W-:Y:S01]  /*aa50*/  VIADD R143, R143, UR4 ;  /* 0x000000048f8f7c36 */ /* 0x000fe20008000000 */
[----:B------:R-:W-:Y:S01]  /*aa60*/  ISETP.LT.AND P4, PT, R5, R188, !P4 ;  /* 0x000000bc0500720c */ /* 0x000fe20006781270 */
[----:B------:R-:W-:Y:S01]  /*aa70*/  VIADD R4, R0, 0x21 ;  /* 0x0000002100047836 */ /* 0x000fe20000000000 */
[----:B------:R4:W-:Y:S01]  /*aa80*/  @P3 STG.E desc[UR16][R14.64], R70 ;  /* 0x000000460e003986 */ /* 0x0009e2000c101910 */
[----:B--2---:R-:W-:-:S03]  /*aa90*/  IMAD.WIDE R8, R143, 0x4, R6 ;  /* 0x000000048f087825 */ /* 0x004fc600078e0206 */
[----:B------:R-:W-:Y:S01]  /*aaa0*/  ISETP.GE.AND P3, PT, R4, R189, PT ;  /* 0x000000bd0400720c */ /* 0x000fe20003f66270 */
[----:B-----5:R-:W-:Y:S01]  /*aab0*/  IMAD.WIDE R10, R143, 0x4, R136 ;  /* 0x000000048f0a7825 */ /* 0x020fe200078e0288 */
[----:B------:R2:W-:Y:S01]  /*aac0*/  @P5 STG.E desc[UR16][R8.64], R35 ;  /* 0x0000002308005986 */ /* 0x0005e2000c101910 */
[-C--:B------:R-:W-:Y:S02]  /*aad0*/  ISETP.LT.AND P5, PT, R3, R188.reuse, !P2 ;  /* 0x000000bc0300720c */ /* 0x080fe400057a1270 */
[----:B------:R-:W-:Y:S01]  /*aae0*/  VIADD R143, R143, UR4 ;  /* 0x000000048f8f7c36 */ /* 0x000fe20008000000 */
[----:B------:R-:W-:Y:S01]  /*aaf0*/  ISETP.LT.AND P2, PT, R5, R188, !P2 ;  /* 0x000000bc0500720c */ /* 0x000fe20005741270 */
[----:B------:R5:W-:Y:S01]  /*ab00*/  @P1 STG.E desc[UR16][R10.64], R123 ;  /* 0x0000007b0a001986 */ /* 0x000be2000c101910 */
[----:B------:R-:W-:Y:S02]  /*ab10*/  VIADD R4, R0, 0x22 ;  /* 0x0000002200047836 */ /* 0x000fe40000000000 */
[----:B---3--:R-:W-:-:S03]  /*ab20*/  IMAD.WIDE R12, R143, 0x4, R6 ;  /* 0x000000048f0c7825 */ /* 0x008fc600078e0206 */
[----:B------:R-:W-:Y:S01]  /*ab30*/  ISETP.GE.AND P1, PT, R4, R189, PT ;  /* 0x000000bd0400720c */ /* 0x000fe20003f26270 */
[----:B----4-:R-:W-:Y:S01]  /*ab40*/  IMAD.WIDE R14, R143, 0x4, R136 ;  /* 0x000000048f0e7825 */ /* 0x010fe200078e0288 */
[----:B------:R3:W-:Y:S01]  /*ab50*/  @P6 STG.E desc[UR16][R12.64], R103 ;  /* 0x000000670c006986 */ /* 0x0007e2000c101910 */
[-C--:B------:R-:W-:Y:S02]  /*ab60*/  ISETP.LT.AND P6, PT, R5, R188.reuse, !P3 ;  /* 0x000000bc0500720c */ /* 0x080fe40005fc1270 */
[----:B------:R-:W-:Y:S01]  /*ab70*/  VIADD R143, R143, UR4 ;  /* 0x000000048f8f7c36 */ /* 0x000fe20008000000 */
[----:B------:R4:W-:Y:S01]  /*ab80*/  @P4 STG.E desc[UR16][R14.64], R71 ;  /* 0x000000470e004986 */ /* 0x0009e2000c101910 */
[----:B------:R-:W-:Y:S01]  /*ab90*/  ISETP.LT.AND P4, PT, R3, R188, !P3 ;  /* 0x000000bc0300720c */ /* 0x000fe20005f81270 */
[----:B------:R-:W-:Y:S02]  /*aba0*/  VIADD R4, R0, 0x23 ;  /* 0x0000002300047836 */ /* 0x000fe40000000000 */
        /* <DEDUP_REMOVED lines=182> */
[C---:B-----5:R-:W-:Y:S01]  /*b710*/  IMAD.WIDE R10, R143.reuse, 0x4, R136 ;  /* 0x000000048f0a7825 */ /* 0x060fe200078e0288 */
[----:B------:R2:W-:Y:S03]  /*b720*/  @P2 STG.E desc[UR16][R8.64], R46 ;  /* 0x0000002e08002986 */ /* 0x0005e6000c101910 */
[----:B------:R-:W-:Y:S01]  /*b730*/  VIADD R143, R143, UR4 ;  /* 0x000000048f8f7c36 */ /* 0x000fe20008000000 */
[----:B------:R5:W-:Y:S01]  /*b740*/  @P5 STG.E desc[UR16][R10.64], R114 ;  /* 0x000000720a005986 */ /* 0x000be2000c101910 */
[-C--:B------:R-:W-:Y:S01]  /*b750*/  ISETP.LT.AND P5, PT, R3, R188.reuse, !P1 ;  /* 0x000000bc0300720c */ /* 0x080fe20004fa1270 */
        /* <DEDUP_REMOVED lines=11> */
[----:B------:R-:W-:-:S02]  /*b810*/  VIADD R17, R143, UR4 ;  /* 0x000000048f117c36 */ /* 0x000fc40008000000 */
[----:B--2---:R-:W-:Y:S01]  /*b820*/  IMAD.WIDE R8, R143, 0x4, R6 ;  /* 0x000000048f087825 */ /* 0x004fe200078e0206 */
[----:B------:R-:W-:-:S03]  /*b830*/  ISETP.GE.AND P3, PT, R4, R189, PT ;  /* 0x000000bd0400720c */ /* 0x000fc60003f66270 */
[----:B-----5:R-:W-:Y:S01]  /*b840*/  IMAD.WIDE R10, R143, 0x4, R136 ;  /* 0x000000048f0a7825 */ /* 0x020fe200078e0288 */
[----:B------:R2:W-:Y:S01]  /*b850*/  @P5 STG.E desc[UR16][R8.64], R47 ;  /* 0x0000002f08005986 */ /* 0x0005e2000c101910 */
[-C--:B------:R-:W-:Y:S02]  /*b860*/  ISETP.LT.AND P5, PT, R3, R188.reuse, !P2 ;  /* 0x000000bc0300720c */ /* 0x080fe400057a1270 */
[----:B---3--:R-:W-:Y:S01]  /*b870*/  IMAD.WIDE R12, R17, 0x4, R6 ;  /* 0x00000004110c7825 */ /* 0x008fe200078e0206 */
[----:B------:R3:W-:Y:S01]  /*b880*/  @P1 STG.E desc[UR16][R10.64], R115 ;  /* 0x000000730a001986 */ /* 0x0007e2000c101910 */
[-C--:B------:R-:W-:Y:S02]  /*b890*/  ISETP.LT.AND P2, PT, R5, R188.reuse, !P2 ;  /* 0x000000bc0500720c */ /* 0x080fe40005741270 */
[----:B------:R-:W-:Y:S01]  /*b8a0*/  VIADD R2, R0, 0x3a ;  /* 0x0000003a00027836 */ /* 0x000fe20000000000 */
[----:B------:R5:W-:Y:S01]  /*b8b0*/  @P4 STG.E desc[UR16][R12.64], R135 ;  /* 0x000000870c004986 */ /* 0x000be2000c101910 */
[----:B----4-:R-:W-:Y:S01]  /*b8c0*/  IMAD.WIDE R14, R17, 0x4, R136 ;  /* 0x00000004110e7825 */ /* 0x010fe200078e0288 */
[----:B------:R-:W-:-:S02]  /*b8d0*/  ISETP.LT.AND P4, PT, R3, R188, !P3 ;  /* 0x000000bc0300720c */ /* 0x000fc40005f81270 */
[-C--:B------:R-:W-:Y:S01]  /*b8e0*/  ISETP.GE.AND P1, PT, R2, R189.reuse, PT ;  /* 0x000000bd0200720c */ /* 0x080fe20003f26270 */
[----:B------:R-:W-:Y:S01]  /*b8f0*/  VIADD R17, R17, UR4 ;  /* 0x0000000411117c36 */ /* 0x000fe20008000000 */
[----:B------:R4:W-:Y:S01]  /*b900*/  @P6 STG.E desc[UR16][R14.64], R83 ;  /* 0x000000530e006986 */ /* 0x0009e2000c101910 */
[----:B------:R-:W-:Y:S01]  /*b910*/  VIADD R2, R0, 0x3b ;  /* 0x0000003b00027836 */ /* 0x000fe20000000000 */
[----:B------:R-:W-:Y:S01]  /*b920*/  ISETP.LT.AND P6, PT, R5, R188, !P3 ;  /* 0x000000bc0500720c */ /* 0x000fe20005fc1270 */
[C---:B------:R-:W-:Y:S02]  /*b930*/  VIADD R19, R17.reuse, UR4 ;  /* 0x0000000411137c36 */ /* 0x040fe40008000000 */
[----:B--2---:R-:W-:Y:S01]  /*b940*/  IMAD.WIDE R8, R17, 0x4, R6 ;  /* 0x0000000411087825 */ /* 0x004fe200078e0206 */
[----:B------:R-:W-:-:S03]  /*b950*/  ISETP.GE.AND P3, PT, R2, R189, PT ;  /* 0x000000bd0200720c */ /* 0x000fc60003f66270 */
[----:B---3--:R-:W-:Y:S01]  /*b960*/  IMAD.WIDE R10, R17, 0x4, R136 ;  /* 0x00000004110a7825 */ /* 0x008fe200078e0288 */
[----:B------:R2:W-:Y:S01]  /*b970*/  @P5 STG.E desc[UR16][R8.64], R48 ;  /* 0x0000003008005986 */ /* 0x0005e2000c101910 */
[-C--:B------:R-:W-:Y:S02]  /*b980*/  ISETP.LT.AND P5, PT, R3, R188.reuse, !P1 ;  /* 0x000000bc0300720c */ /* 0x080fe40004fa1270 */
[----:B------:R-:W-:Y:S01]  /*b990*/  VIADD R2, R0, 0x3c ;  /* 0x0000003c00027836 */ /* 0x000fe20000000000 */
[----:B------:R3:W-:Y:S01]  /*b9a0*/  @P2 STG.E desc[UR16][R10.64], R116 ;  /* 0x000000740a002986 */ /* 0x0007e2000c101910 */
[----:B-----5:R-:W-:Y:S01]  /*b9b0*/  IMAD.WIDE R12, R19, 0x4, R6 ;  /* 0x00000004130c7825 */ /* 0x020fe200078e0206 */
[-C--:B------:R-:W-:Y:S02]  /*b9c0*/  ISETP.LT.AND P1, PT, R5, R188.reuse, !P1 ;  /* 0x000000bc0500720c */ /* 0x080fe40004f21270 */
[----:B------:R-:W-:Y:S01]  /*b9d0*/  ISETP.GE.AND P2, PT, R2, R189, PT ;  /* 0x000000bd0200720c */ /* 0x000fe20003f46270 */
[----:B----4-:R-:W-:Y:S01]  /*b9e0*/  IMAD.WIDE R14, R19, 0x4, R136 ;  /* 0x00000004130e7825 */ /* 0x010fe200078e0288 */
[----:B------:R4:W-:Y:S01]  /*b9f0*/  @P4 STG.E desc[UR16][R12.64], R52 ;  /* 0x000000340c004986 */ /* 0x0009e2000c101910 */
[----:B------:R-:W-:-:S02]  /*ba00*/  ISETP.LT.AND P4, PT, R3, R188, !P3 ;  /* 0x000000bc0300720c */ /* 0x000fc40005f81270 */
[----:B------:R-:W-:Y:S01]  /*ba10*/  VIADD R19, R19, UR4 ;  /* 0x0000000413137c36 */ /* 0x000fe20008000000 */
[----:B-1----:R1:W-:Y:S01]  /*ba20*/  @P6 STG.E desc[UR16][R14.64], R24 ;  /* 0x000000180e006986 */ /* 0x0023e2000c101910 */
[-C--:B------:R-:W-:Y:S01]  /*ba30*/  ISETP.LT.AND P3, PT, R5, R188.reuse, !P3 ;  /* 0x000000bc0500720c */ /* 0x080fe20005f61270 */
[----:B------:R-:W-:Y:S01]  /*ba40*/  VIADD R2, R0, 0x3d ;  /* 0x0000003d00027836 */ /* 0x000fe20000000000 */
[-C--:B------:R-:W-:Y:S01]  /*ba50*/  ISETP.LT.AND P6, PT, R3, R188.reuse, !P2 ;  /* 0x000000bc0300720c */ /* 0x080fe200057c1270 */
[----:B------:R-:W-:Y:S01]  /*ba60*/  VIADD R17, R19, UR4 ;  /* 0x0000000413117c36 */ /* 0x000fe20008000000 */
[----:B------:R-:W-:Y:S01]  /*ba70*/  ISETP.LT.AND P2, PT, R5, R188, !P2 ;  /* 0x000000bc0500720c */ /* 0x000fe20005741270 */
[----:B--2---:R-:W-:-:S04]  /*ba80*/  IMAD.WIDE R8, R19, 0x4, R6 ;  /* 0x0000000413087825 */ /* 0x004fc800078e0206 */
[----:B------:R-:W-:Y:S01]  /*ba90*/  VIADD R21, R17, UR4 ;  /* 0x0000000411157c36 */ /* 0x000fe20008000000 */
[----:B------:R2:W-:Y:S01]  /*baa0*/  @P5 STG.E desc[UR16][R8.64], R49 ;  /* 0x0000003108005986 */ /* 0x0005e2000c101910 */
[----:B---3--:R-:W-:Y:S01]  /*bab0*/  IMAD.WIDE R10, R19, 0x4, R136 ;  /* 0x00000004130a7825 */ /* 0x008fe200078e0288 */
[----:B------:R-:W-:-:S03]  /*bac0*/  ISETP.GE.AND P5, PT, R2, R189, PT ;  /* 0x000000bd0200720c */ /* 0x000fc60003fa6270 */
[C---:B----4-:R-:W-:Y:S01]  /*bad0*/  IMAD.WIDE R12, R17.reuse, 0x4, R6 ;  /* 0x00000004110c7825 */ /* 0x050fe200078e0206 */
[----:B------:R-:W-:Y:S03]  /*bae0*/  @P1 STG.E desc[UR16][R10.64], R117 ;  /* 0x000000750a001986 */ /* 0x000fe6000c101910 */
[----:B------:R-:W-:Y:S01]  /*baf0*/  VIADD R0, R0, 0x3e ;  /* 0x0000003e00007836 */ /* 0x000fe20000000000 */
[----:B------:R-:W-:Y:S01]  /*bb00*/  @P4 STG.E desc[UR16][R12.64], R53 ;  /* 0x000000350c004986 */ /* 0x000fe2000c101910 */
[----:B-1----:R-:W-:-:S03]  /*bb10*/  IMAD.WIDE R14, R17, 0x4, R136 ;  /* 0x00000004110e7825 */ /* 0x002fc600078e0288 */
[----:B------:R-:W-:Y:S01]  /*bb20*/  ISETP.GE.AND P1, PT, R0, R189, PT ;  /* 0x000000bd0000720c */ /* 0x000fe20003f26270 */
[----:B------:R-:W-:Y:S01]  /*bb30*/  IMAD.WIDE R16, R21, 0x4, R6 ;  /* 0x0000000415107825 */ /* 0x000fe200078e0206 */
[----:B------:R1:W-:Y:S01]  /*bb40*/  @P3 STG.E desc[UR16][R14.64], R25 ;  /* 0x000000190e003986 */ /* 0x0003e2000c101910 */
[-C--:B------:R-:W-:Y:S02]  /*bb50*/  ISETP.LT.AND P3, PT, R3, R188.reuse, !P0 ;  /* 0x000000bc0300720c */ /* 0x080fe40004761270 */
[----:B--2---:R-:W-:Y:S01]  /*bb60*/  VIADD R9, R21, UR4 ;  /* 0x0000000415097c36 */ /* 0x004fe20008000000 */
[----:B------:R2:W-:Y:S01]  /*bb70*/  @P6 STG.E desc[UR16][R16.64], R50 ;  /* 0x0000003210006986 */ /* 0x0005e2000c101910 */
[-C--:B------:R-:W-:Y:S02]  /*bb80*/  ISETP.LT.AND P6, PT, R3, R188.reuse, !P5 ;  /* 0x000000bc0300720c */ /* 0x080fe40006fc1270 */
[-C--:B------:R-:W-:Y:S01]  /*bb90*/  ISETP.LT.AND P5, PT, R5, R188.reuse, !P5 ;  /* 0x000000bc0500720c */ /* 0x080fe20006fa1270 */
[----:B------:R-:W-:Y:S01]  /*bba0*/  VIADD R19, R9, UR4 ;  /* 0x0000000409137c36 */ /* 0x000fe20008000000 */
[-C--:B------:R-:W-:Y:S01]  /*bbb0*/  ISETP.LT.AND P4, PT, R3, R188.reuse, !P1 ;  /* 0x000000bc0300720c */ /* 0x080fe20004f81270 */
[----:B------:R-:W-:Y:S01]  /*bbc0*/  IMAD.WIDE R2, R21, 0x4, R136 ;  /* 0x0000000415027825 */ /* 0x000fe200078e0288 */
[----:B------:R-:W-:-:S02]  /*bbd0*/  ISETP.LT.AND P1, PT, R5, R188, !P1 ;  /* 0x000000bc0500720c */ /* 0x000fc40004f21270 */
[----:B------:R-:W-:Y:S01]  /*bbe0*/  ISETP.LT.AND P0, PT, R5, R188, !P0 ;  /* 0x000000bc0500720c */ /* 0x000fe20004701270 */
[----:B-1----:R-:W-:Y:S01]  /*bbf0*/  VIADD R15, R19, UR4 ;  /* 0x00000004130f7c36 */ /* 0x002fe20008000000 */
[----:B------:R2:W-:Y:S01]  /*bc00*/  @P2 STG.E desc[UR16][R2.64], R118 ;  /* 0x0000007602002986 */ /* 0x0005e2000c101910 */
[----:B------:R-:W-:-:S04]  /*bc10*/  IMAD.WIDE R4, R9, 0x4, R6 ;  /* 0x0000000409047825 */ /* 0x000fc800078e0206 */
[----:B------:R-:W-:Y:S01]  /*bc20*/  IMAD.WIDE R8, R9, 0x4, R136 ;  /* 0x0000000409087825 */ /* 0x000fe200078e0288 */
[----:B------:R2:W-:Y:S03]  /*bc30*/  @P6 STG.E desc[UR16][R4.64], R54 ;  /* 0x0000003604006986 */ /* 0x0005e6000c101910 */
[C---:B------:R-:W-:Y:S01]  /*bc40*/  IMAD.WIDE R10, R19.reuse, 0x4, R6 ;  /* 0x00000004130a7825 */ /* 0x040fe200078e0206 */
[----:B------:R2:W-:Y:S03]  /*bc50*/  @P5 STG.E desc[UR16][R8.64], R26 ;  /* 0x0000001a08005986 */ /* 0x0005e6000c101910 */
[----:B------:R-:W-:Y:S01]  /*bc60*/  IMAD.WIDE R12, R19, 0x4, R136 ;  /* 0x00000004130c7825 */ /* 0x000fe200078e0288 */
[----:B------:R2:W-:Y:S03]  /*bc70*/  @P4 STG.E desc[UR16][R10.64], R51 ;  /* 0x000000330a004986 */ /* 0x0005e6000c101910 */
[C---:B------:R-:W-:Y:S01]  /*bc80*/  IMAD.WIDE R6, R15.reuse, 0x4, R6 ;  /* 0x000000040f067825 */ /* 0x040fe200078e0206 */
[----:B------:R2:W-:Y:S03]  /*bc90*/  @P1 STG.E desc[UR16][R12.64], R119 ;  /* 0x000000770c001986 */ /* 0x0005e6000c101910 */
[----:B------:R-:W-:Y:S01]  /*bca0*/  IMAD.WIDE R136, R15, 0x4, R136 ;  /* 0x000000040f887825 */ /* 0x000fe200078e0288 */
[----:B------:R2:W-:Y:S01]  /*bcb0*/  @P3 STG.E desc[UR16][R6.64], R55 ;  /* 0x0000003706003986 */ /* 0x0005e2000c101910 */
[----:B------:R-:W-:Y:S05]  /*bcc0*/  @!P0 EXIT ;  /* 0x000000000000894d */ /* 0x000fea0003800000 */
[----:B------:R-:W-:Y:S01]  /*bcd0*/  STG.E desc[UR16][R136.64], R27 ;  /* 0x0000001b88007986 */ /* 0x000fe2000c101910 */
[----:B------:R-:W-:Y:S05]  /*bce0*/  EXIT ;  /* 0x000000000000794d */ /* 0x000fea0003800000 */
.L_x_2:
[----:B------:R-:W-:-:S00]  /*bcf0*/  BRA `(.L_x_2) ;  /* 0xfffffffc00fc7947 */ /* 0x000fc0000383ffff */
[----:B------:R-:W-:-:S00]  /*bd00*/  NOP ;  /* 0x0000000000007918 */ /* 0x000fc00000000000 */
[----:B------:R-:W-:-:S00]  /*bd10*/  NOP ;  /* 0x0000000000007918 */ /* 0x000fc00000000000 */
[----:B------:R-:W-:-:S00]  /*bd20*/  NOP ;  /* 0x0000000000007918 */ /* 0x000fc00000000000 */
[----:B------:R-:W-:-:S00]  /*bd30*/  NOP ;  /* 0x0000000000007918 */ /* 0x000fc00000000000 */
[----:B------:R-:W-:-:S00]  /*bd40*/  NOP ;  /* 0x0000000000007918 */ /* 0x000fc00000000000 */
[----:B------:R-:W-:-:S00]  /*bd50*/  NOP ;  /* 0x0000000000007918 */ /* 0x000fc00000000000 */
[----:B------:R-:W-:-:S00]  /*bd60*/  NOP ;  /* 0x0000000000007918 */ /* 0x000fc00000000000 */
[----:B------:R-:W-:-:S00]  /*bd70*/  NOP ;  /* 0x0000000000007918 */ /* 0x000fc00000000000 */
.L_x_3:


//--------------------- .nv.shared.matmul_kernel  --------------------------
	.section	.nv.shared.matmul_kernel,"aw",@nobits
	.sectionflags	@""
	.align	16
	.zero		1024


//--------------------- .nv.shared.reserved.0     --------------------------
	.section	.nv.shared.reserved.0,"aw",@nobits
	.weak		__nv_reservedSMEM_offset_0_alias
	.size		__nv_reservedSMEM_offset_0_alias, 0, 0
	.other		__nv_reservedSMEM_offset_0_alias,@"STO_CUDA_RESERVED_SHARED STV_DEFAULT"
__nv_reservedSMEM_offset_0_alias:
	.zero		0


//--------------------- .nv.constant0.matmul_kernel --------------------------
	.section	.nv.constant0.matmul_kernel,"a",@progbits
	.sectionflags	@""
	.align	4
.nv.constant0.matmul_kernel:
	.zero		608


//--------------------- SYMBOLS --------------------------

	.type		.nv.reservedSmem.offset0,@object
	.size		.nv.reservedSmem.offset0,0x4
